//
// Generated by NVIDIA NVVM Compiler
//
// Compiler Build ID: CL-36424714
// Cuda compilation tools, release 13.0, V13.0.88
// Based on NVVM 20.0.0
//

.version 9.0
.target sm_100
.address_size 64

	// .globl	_Z10f2ucDevicePhPfiii
// _ZZ13getHistDevicePiPhiiE11histPrivate has been demoted
// _ZZ4scanPiS_S_iE7sharedM has been demoted

.visible .entry _Z10f2ucDevicePhPfiii(
	.param .u64 .ptr .align 1 _Z10f2ucDevicePhPfiii_param_0,
	.param .u64 .ptr .align 1 _Z10f2ucDevicePhPfiii_param_1,
	.param .u32 _Z10f2ucDevicePhPfiii_param_2,
	.param .u32 _Z10f2ucDevicePhPfiii_param_3,
	.param .u32 _Z10f2ucDevicePhPfiii_param_4
)
{
	.reg .pred 	%p<2>;
	.reg .b32 	%r<11>;
	.reg .b32 	%f<2>;
	.reg .b64 	%rd<9>;

	ld.param.u64 	%rd1, [_Z10f2ucDevicePhPfiii_param_0];
	ld.param.u64 	%rd2, [_Z10f2ucDevicePhPfiii_param_1];
	ld.param.u32 	%r2, [_Z10f2ucDevicePhPfiii_param_2];
	ld.param.u32 	%r3, [_Z10f2ucDevicePhPfiii_param_3];
	ld.param.u32 	%r4, [_Z10f2ucDevicePhPfiii_param_4];
	mov.u32 	%r5, %ctaid.x;
	mov.u32 	%r6, %ntid.x;
	mov.u32 	%r7, %tid.x;
	mad.lo.s32 	%r1, %r5, %r6, %r7;
	mul.lo.s32 	%r8, %r3, %r2;
	mul.lo.s32 	%r9, %r8, %r4;
	setp.ge.s32 	%p1, %r1, %r9;
	@%p1 bra 	$L__BB0_2;
	cvta.to.global.u64 	%rd3, %rd2;
	cvta.to.global.u64 	%rd4, %rd1;
	cvt.s64.s32 	%rd5, %r1;
	mul.wide.s32 	%rd6, %r1, 4;
	add.s64 	%rd7, %rd3, %rd6;
	ld.global.f32 	%f1, [%rd7];
	cvt.rzi.u32.f32 	%r10, %f1;
	add.s64 	%rd8, %rd4, %rd5;
	st.global.u8 	[%rd8], %r10;
$L__BB0_2:
	ret;

}
	// .globl	_Z11uc2grDevicePhS_iii
.visible .entry _Z11uc2grDevicePhS_iii(
	.param .u64 .ptr .align 1 _Z11uc2grDevicePhS_iii_param_0,
	.param .u64 .ptr .align 1 _Z11uc2grDevicePhS_iii_param_1,
	.param .u32 _Z11uc2grDevicePhS_iii_param_2,
	.param .u32 _Z11uc2grDevicePhS_iii_param_3,
	.param .u32 _Z11uc2grDevicePhS_iii_param_4
)
{
	.reg .pred 	%p<2>;
	.reg .b16 	%rs<4>;
	.reg .b32 	%r<10>;
	.reg .b32 	%f<7>;
	.reg .b64 	%rd<9>;

	ld.param.u64 	%rd1, [_Z11uc2grDevicePhS_iii_param_0];
	ld.param.u64 	%rd2, [_Z11uc2grDevicePhS_iii_param_1];
	ld.param.u32 	%r2, [_Z11uc2grDevicePhS_iii_param_2];
	ld.param.u32 	%r3, [_Z11uc2grDevicePhS_iii_param_3];
	mov.u32 	%r4, %ctaid.x;
	mov.u32 	%r5, %ntid.x;
	mov.u32 	%r6, %tid.x;
	mad.lo.s32 	%r1, %r4, %r5, %r6;
	mul.lo.s32 	%r7, %r3, %r2;
	setp.ge.s32 	%p1, %r1, %r7;
	@%p1 bra 	$L__BB1_2;
	cvta.to.global.u64 	%rd3, %rd2;
	cvta.to.global.u64 	%rd4, %rd1;
	mul.lo.s32 	%r8, %r1, 3;
	cvt.s64.s32 	%rd5, %r8;
	add.s64 	%rd6, %rd3, %rd5;
	ld.global.u8 	%rs1, [%rd6];
	ld.global.u8 	%rs2, [%rd6+1];
	ld.global.u8 	%rs3, [%rd6+2];
	cvt.rn.f32.u16 	%f1, %rs1;
	cvt.rn.f32.u16 	%f2, %rs2;
	mul.f32 	%f3, %f2, 0f3F35C28F;
	fma.rn.f32 	%f4, %f1, 0f3E570A3D, %f3;
	cvt.rn.f32.u16 	%f5, %rs3;
	fma.rn.f32 	%f6, %f5, 0f3D8F5C29, %f4;
	cvt.rzi.s32.f32 	%r9, %f6;
	cvt.s64.s32 	%rd7, %r1;
	add.s64 	%rd8, %rd4, %rd7;
	st.global.u8 	[%rd8], %r9;
$L__BB1_2:
	ret;

}
	// .globl	_Z13getHistDevicePiPhii
.visible .entry _Z13getHistDevicePiPhii(
	.param .u64 .ptr .align 1 _Z13getHistDevicePiPhii_param_0,
	.param .u64 .ptr .align 1 _Z13getHistDevicePiPhii_param_1,
	.param .u32 _Z13getHistDevicePiPhii_param_2,
	.param .u32 _Z13getHistDevicePiPhii_param_3
)
{
	.reg .pred 	%p<9>;
	.reg .b16 	%rs<6>;
	.reg .b32 	%r<56>;
	.reg .b64 	%rd<15>;
	// demoted variable
	.shared .align 4 .b8 _ZZ13getHistDevicePiPhiiE11histPrivate[1024];
	ld.param.u64 	%rd2, [_Z13getHistDevicePiPhii_param_0];
	ld.param.u64 	%rd3, [_Z13getHistDevicePiPhii_param_1];
	ld.param.u32 	%r15, [_Z13getHistDevicePiPhii_param_2];
	ld.param.u32 	%r16, [_Z13getHistDevicePiPhii_param_3];
	cvta.to.global.u64 	%rd1, %rd3;
	mov.u32 	%r1, %tid.x;
	setp.gt.u32 	%p1, %r1, 255;
	shl.b32 	%r17, %r1, 2;
	mov.u32 	%r18, _ZZ13getHistDevicePiPhiiE11histPrivate;
	add.s32 	%r2, %r18, %r17;
	@%p1 bra 	$L__BB2_2;
	mov.b32 	%r19, 0;
	st.shared.u32 	[%r2], %r19;
$L__BB2_2:
	bar.sync 	0;
	mov.u32 	%r20, %ctaid.x;
	mov.u32 	%r21, %ntid.x;
	mad.lo.s32 	%r54, %r20, %r21, %r1;
	mov.u32 	%r22, %nctaid.x;
	mul.lo.s32 	%r4, %r21, %r22;
	mul.lo.s32 	%r5, %r16, %r15;
	setp.ge.s32 	%p2, %r54, %r5;
	@%p2 bra 	$L__BB2_9;
	add.s32 	%r23, %r54, %r4;
	max.s32 	%r24, %r5, %r23;
	setp.lt.s32 	%p3, %r23, %r5;
	selp.u32 	%r25, 1, 0, %p3;
	add.s32 	%r26, %r23, %r25;
	sub.s32 	%r27, %r24, %r26;
	div.u32 	%r28, %r27, %r4;
	add.s32 	%r6, %r28, %r25;
	and.b32  	%r29, %r6, 3;
	setp.eq.s32 	%p4, %r29, 3;
	@%p4 bra 	$L__BB2_6;
	add.s32 	%r30, %r6, 1;
	and.b32  	%r31, %r30, 3;
	neg.s32 	%r52, %r31;
$L__BB2_5:
	.pragma "nounroll";
	cvt.s64.s32 	%rd4, %r54;
	add.s64 	%rd5, %rd1, %rd4;
	ld.global.u8 	%rs1, [%rd5];
	mul.wide.u16 	%r32, %rs1, 4;
	add.s32 	%r34, %r18, %r32;
	atom.shared.add.u32 	%r35, [%r34], 1;
	add.s32 	%r54, %r54, %r4;
	add.s32 	%r52, %r52, 1;
	setp.ne.s32 	%p5, %r52, 0;
	@%p5 bra 	$L__BB2_5;
$L__BB2_6:
	setp.lt.u32 	%p6, %r6, 3;
	@%p6 bra 	$L__BB2_9;
	cvt.s64.s32 	%rd8, %r4;
	shl.b32 	%r49, %r4, 2;
$L__BB2_8:
	cvt.s64.s32 	%rd6, %r54;
	add.s64 	%rd7, %rd1, %rd6;
	ld.global.u8 	%rs2, [%rd7];
	mul.wide.u16 	%r36, %rs2, 4;
	add.s32 	%r38, %r18, %r36;
	atom.shared.add.u32 	%r39, [%r38], 1;
	add.s64 	%rd9, %rd7, %rd8;
	ld.global.u8 	%rs3, [%rd9];
	mul.wide.u16 	%r40, %rs3, 4;
	add.s32 	%r41, %r18, %r40;
	atom.shared.add.u32 	%r42, [%r41], 1;
	add.s64 	%rd10, %rd9, %rd8;
	ld.global.u8 	%rs4, [%rd10];
	mul.wide.u16 	%r43, %rs4, 4;
	add.s32 	%r44, %r18, %r43;
	atom.shared.add.u32 	%r45, [%r44], 1;
	add.s64 	%rd11, %rd10, %rd8;
	ld.global.u8 	%rs5, [%rd11];
	mul.wide.u16 	%r46, %rs5, 4;
	add.s32 	%r47, %r18, %r46;
	atom.shared.add.u32 	%r48, [%r47], 1;
	add.s32 	%r54, %r49, %r54;
	setp.lt.s32 	%p7, %r54, %r5;
	@%p7 bra 	$L__BB2_8;
$L__BB2_9:
	setp.gt.u32 	%p8, %r1, 255;
	bar.sync 	0;
	@%p8 bra 	$L__BB2_11;
	cvta.to.global.u64 	%rd12, %rd2;
	mul.wide.u32 	%rd13, %r1, 4;
	add.s64 	%rd14, %rd12, %rd13;
	ld.shared.u32 	%r50, [%r2];
	atom.global.add.u32 	%r51, [%rd14], %r50;
$L__BB2_11:
	ret;

}
	// .globl	_Z4scanPiS_S_i
.visible .entry _Z4scanPiS_S_i(
	.param .u64 .ptr .align 1 _Z4scanPiS_S_i_param_0,
	.param .u64 .ptr .align 1 _Z4scanPiS_S_i_param_1,
	.param .u64 .ptr .align 1 _Z4scanPiS_S_i_param_2,
	.param .u32 _Z4scanPiS_S_i_param_3
)
{
	.reg .pred 	%p<17>;
	.reg .b32 	%r<78>;
	.reg .b64 	%rd<13>;
	// demoted variable
	.shared .align 4 .b8 _ZZ4scanPiS_S_iE7sharedM[256];
	ld.param.u64 	%rd5, [_Z4scanPiS_S_i_param_0];
	ld.param.u64 	%rd3, [_Z4scanPiS_S_i_param_1];
	ld.param.u64 	%rd4, [_Z4scanPiS_S_i_param_2];
	ld.param.u32 	%r8, [_Z4scanPiS_S_i_param_3];
	cvta.to.global.u64 	%rd6, %rd5;
	mov.u32 	%r1, %tid.x;
	mov.u32 	%r2, %ctaid.x;
	shl.b32 	%r9, %r2, 6;
	add.s32 	%r3, %r9, %r1;
	setp.ge.s32 	%p1, %r3, %r8;
	mul.wide.s32 	%rd7, %r3, 4;
	add.s64 	%rd1, %rd6, %rd7;
	shl.b32 	%r10, %r1, 2;
	mov.u32 	%r11, _ZZ4scanPiS_S_iE7sharedM;
	add.s32 	%r4, %r11, %r10;
	@%p1 bra 	$L__BB3_2;
	ld.global.u32 	%r13, [%rd1];
	st.shared.u32 	[%r4], %r13;
	bra.uni 	$L__BB3_3;
$L__BB3_2:
	mov.b32 	%r12, 0;
	st.shared.u32 	[%r4], %r12;
$L__BB3_3:
	add.s32 	%r5, %r3, 32;
	setp.ge.s32 	%p2, %r5, %r8;
	@%p2 bra 	$L__BB3_5;
	ld.global.u32 	%r15, [%rd1+128];
	st.shared.u32 	[%r4+128], %r15;
	bra.uni 	$L__BB3_6;
$L__BB3_5:
	mov.b32 	%r14, 0;
	st.shared.u32 	[%r4+128], %r14;
$L__BB3_6:
	bar.sync 	0;
	add.s32 	%r6, %r1, 1;
	setp.gt.u32 	%p3, %r1, 31;
	@%p3 bra 	$L__BB3_8;
	shl.b32 	%r16, %r6, 3;
	add.s32 	%r18, %r11, %r16;
	ld.shared.u32 	%r19, [%r18+-8];
	ld.shared.u32 	%r20, [%r18+-4];
	add.s32 	%r21, %r20, %r19;
	st.shared.u32 	[%r18+-4], %r21;
$L__BB3_8:
	bar.sync 	0;
	setp.gt.u32 	%p4, %r1, 15;
	@%p4 bra 	$L__BB3_10;
	shl.b32 	%r22, %r6, 4;
	add.s32 	%r24, %r11, %r22;
	ld.shared.u32 	%r25, [%r24+-12];
	ld.shared.u32 	%r26, [%r24+-4];
	add.s32 	%r27, %r26, %r25;
	st.shared.u32 	[%r24+-4], %r27;
$L__BB3_10:
	bar.sync 	0;
	setp.gt.u32 	%p5, %r1, 7;
	@%p5 bra 	$L__BB3_12;
	shl.b32 	%r28, %r6, 5;
	add.s32 	%r30, %r11, %r28;
	ld.shared.u32 	%r31, [%r30+-20];
	ld.shared.u32 	%r32, [%r30+-4];
	add.s32 	%r33, %r32, %r31;
	st.shared.u32 	[%r30+-4], %r33;
$L__BB3_12:
	bar.sync 	0;
	setp.gt.u32 	%p6, %r1, 3;
	@%p6 bra 	$L__BB3_14;
	shl.b32 	%r34, %r6, 6;
	add.s32 	%r36, %r11, %r34;
	ld.shared.u32 	%r37, [%r36+-36];
	ld.shared.u32 	%r38, [%r36+-4];
	add.s32 	%r39, %r38, %r37;
	st.shared.u32 	[%r36+-4], %r39;
$L__BB3_14:
	bar.sync 	0;
	setp.gt.u32 	%p7, %r1, 1;
	@%p7 bra 	$L__BB3_16;
	shl.b32 	%r40, %r6, 7;
	add.s32 	%r42, %r11, %r40;
	ld.shared.u32 	%r43, [%r42+-68];
	ld.shared.u32 	%r44, [%r42+-4];
	add.s32 	%r45, %r44, %r43;
	st.shared.u32 	[%r42+-4], %r45;
$L__BB3_16:
	bar.sync 	0;
	setp.ne.s32 	%p8, %r1, 0;
	@%p8 bra 	$L__BB3_18;
	ld.shared.u32 	%r46, [_ZZ4scanPiS_S_iE7sharedM+124];
	ld.shared.u32 	%r47, [_ZZ4scanPiS_S_iE7sharedM+252];
	add.s32 	%r48, %r47, %r46;
	st.shared.u32 	[_ZZ4scanPiS_S_iE7sharedM+252], %r48;
$L__BB3_18:
	setp.ne.s32 	%p9, %r1, 0;
	bar.sync 	0;
	shl.b32 	%r7, %r6, 1;
	bar.sync 	0;
	@%p9 bra 	$L__BB3_20;
	ld.shared.u32 	%r49, [_ZZ4scanPiS_S_iE7sharedM+124];
	ld.shared.u32 	%r50, [_ZZ4scanPiS_S_iE7sharedM+188];
	add.s32 	%r51, %r50, %r49;
	st.shared.u32 	[_ZZ4scanPiS_S_iE7sharedM+188], %r51;
$L__BB3_20:
	bar.sync 	0;
	setp.gt.u32 	%p10, %r1, 2;
	@%p10 bra 	$L__BB3_22;
	shl.b32 	%r52, %r7, 5;
	add.s32 	%r54, %r11, %r52;
	ld.shared.u32 	%r55, [%r54+-4];
	ld.shared.u32 	%r56, [%r54+28];
	add.s32 	%r57, %r56, %r55;
	st.shared.u32 	[%r54+28], %r57;
$L__BB3_22:
	bar.sync 	0;
	setp.gt.u32 	%p11, %r1, 6;
	@%p11 bra 	$L__BB3_24;
	shl.b32 	%r58, %r7, 4;
	add.s32 	%r60, %r11, %r58;
	ld.shared.u32 	%r61, [%r60+-4];
	ld.shared.u32 	%r62, [%r60+12];
	add.s32 	%r63, %r62, %r61;
	st.shared.u32 	[%r60+12], %r63;
$L__BB3_24:
	bar.sync 	0;
	setp.gt.u32 	%p12, %r1, 14;
	@%p12 bra 	$L__BB3_26;
	shl.b32 	%r64, %r7, 3;
	add.s32 	%r66, %r11, %r64;
	ld.shared.u32 	%r67, [%r66+-4];
	ld.shared.u32 	%r68, [%r66+4];
	add.s32 	%r69, %r68, %r67;
	st.shared.u32 	[%r66+4], %r69;
$L__BB3_26:
	bar.sync 	0;
	setp.gt.u32 	%p13, %r1, 30;
	@%p13 bra 	$L__BB3_28;
	add.s32 	%r71, %r4, %r10;
	ld.shared.u32 	%r72, [%r71+4];
	ld.shared.u32 	%r73, [%r71+8];
	add.s32 	%r74, %r73, %r72;
	st.shared.u32 	[%r71+8], %r74;
$L__BB3_28:
	setp.ge.s32 	%p14, %r3, %r8;
	bar.sync 	0;
	cvta.to.global.u64 	%rd8, %rd3;
	add.s64 	%rd2, %rd8, %rd7;
	@%p14 bra 	$L__BB3_30;
	ld.shared.u32 	%r75, [%r4];
	st.global.u32 	[%rd2], %r75;
$L__BB3_30:
	setp.ge.s32 	%p15, %r5, %r8;
	@%p15 bra 	$L__BB3_32;
	ld.shared.u32 	%r76, [%r4+128];
	st.global.u32 	[%rd2+128], %r76;
$L__BB3_32:
	setp.ne.s32 	%p16, %r1, 0;
	@%p16 bra 	$L__BB3_34;
	ld.shared.u32 	%r77, [_ZZ4scanPiS_S_iE7sharedM+252];
	cvta.to.global.u64 	%rd10, %rd4;
	mul.wide.u32 	%rd11, %r2, 4;
	add.s64 	%rd12, %rd10, %rd11;
	st.global.u32 	[%rd12], %r77;
$L__BB3_34:
	ret;

}
	// .globl	_Z3addPiS_i
.visible .entry _Z3addPiS_i(
	.param .u64 .ptr .align 1 _Z3addPiS_i_param_0,
	.param .u64 .ptr .align 1 _Z3addPiS_i_param_1,
	.param .u32 _Z3addPiS_i_param_2
)
{
	.reg .pred 	%p<16>;
	.reg .b32 	%r<57>;
	.reg .b64 	%rd<20>;

	ld.param.u64 	%rd10, [_Z3addPiS_i_param_0];
	ld.param.u64 	%rd11, [_Z3addPiS_i_param_1];
	ld.param.u32 	%r16, [_Z3addPiS_i_param_2];
	cvta.to.global.u64 	%rd1, %rd11;
	mov.u32 	%r1, %ctaid.x;
	shl.b32 	%r17, %r1, 6;
	mov.u32 	%r18, %tid.x;
	add.s32 	%r2, %r17, %r18;
	setp.eq.s32 	%p1, %r1, 0;
	@%p1 bra 	$L__BB4_27;
	cvta.to.global.u64 	%rd12, %rd10;
	mul.wide.s32 	%rd13, %r2, 4;
	add.s64 	%rd2, %rd12, %rd13;
	add.s32 	%r3, %r2, 32;
	and.b32  	%r4, %r1, 3;
	setp.eq.s32 	%p2, %r4, 0;
	mov.u32 	%r55, %r1;
	@%p2 bra 	$L__BB4_8;
	add.s32 	%r54, %r1, -1;
	neg.s32 	%r53, %r4;
$L__BB4_3:
	.pragma "nounroll";
	mov.u32 	%r55, %r54;
	setp.ge.s32 	%p3, %r2, %r16;
	mul.wide.u32 	%rd14, %r55, 4;
	add.s64 	%rd3, %rd1, %rd14;
	@%p3 bra 	$L__BB4_5;
	ld.global.u32 	%r19, [%rd3];
	ld.global.u32 	%r20, [%rd2];
	add.s32 	%r21, %r20, %r19;
	st.global.u32 	[%rd2], %r21;
$L__BB4_5:
	setp.ge.s32 	%p4, %r3, %r16;
	@%p4 bra 	$L__BB4_7;
	ld.global.u32 	%r22, [%rd3];
	ld.global.u32 	%r23, [%rd2+128];
	add.s32 	%r24, %r23, %r22;
	st.global.u32 	[%rd2+128], %r24;
$L__BB4_7:
	add.s32 	%r54, %r55, -1;
	add.s32 	%r53, %r53, 1;
	setp.ne.s32 	%p5, %r53, 0;
	@%p5 bra 	$L__BB4_3;
$L__BB4_8:
	setp.lt.u32 	%p6, %r1, 4;
	@%p6 bra 	$L__BB4_27;
	add.s32 	%r56, %r55, -4;
	add.s32 	%r25, %r55, -1;
	mul.wide.u32 	%rd15, %r25, 4;
	add.s64 	%rd19, %rd1, %rd15;
$L__BB4_10:
	setp.ge.s32 	%p7, %r2, %r16;
	@%p7 bra 	$L__BB4_12;
	ld.global.u32 	%r26, [%rd19];
	ld.global.u32 	%r27, [%rd2];
	add.s32 	%r28, %r27, %r26;
	st.global.u32 	[%rd2], %r28;
$L__BB4_12:
	setp.ge.s32 	%p8, %r3, %r16;
	@%p8 bra 	$L__BB4_14;
	ld.global.u32 	%r29, [%rd19];
	ld.global.u32 	%r30, [%rd2+128];
	add.s32 	%r31, %r30, %r29;
	st.global.u32 	[%rd2+128], %r31;
$L__BB4_14:
	setp.ge.s32 	%p9, %r2, %r16;
	add.s32 	%r14, %r56, 8;
	add.s32 	%r32, %r56, 2;
	mul.wide.u32 	%rd16, %r32, 4;
	add.s64 	%rd6, %rd1, %rd16;
	@%p9 bra 	$L__BB4_16;
	ld.global.u32 	%r33, [%rd6];
	ld.global.u32 	%r34, [%rd2];
	add.s32 	%r35, %r34, %r33;
	st.global.u32 	[%rd2], %r35;
$L__BB4_16:
	setp.ge.s32 	%p10, %r3, %r16;
	@%p10 bra 	$L__BB4_18;
	ld.global.u32 	%r36, [%rd6];
	ld.global.u32 	%r37, [%rd2+128];
	add.s32 	%r38, %r37, %r36;
	st.global.u32 	[%rd2+128], %r38;
$L__BB4_18:
	setp.ge.s32 	%p11, %r2, %r16;
	add.s32 	%r39, %r14, -7;
	mul.wide.u32 	%rd17, %r39, 4;
	add.s64 	%rd7, %rd1, %rd17;
	@%p11 bra 	$L__BB4_20;
	ld.global.u32 	%r40, [%rd7];
	ld.global.u32 	%r41, [%rd2];
	add.s32 	%r42, %r41, %r40;
	st.global.u32 	[%rd2], %r42;
$L__BB4_20:
	setp.ge.s32 	%p12, %r3, %r16;
	@%p12 bra 	$L__BB4_22;
	ld.global.u32 	%r43, [%rd7];
	ld.global.u32 	%r44, [%rd2+128];
	add.s32 	%r45, %r44, %r43;
	st.global.u32 	[%rd2+128], %r45;
$L__BB4_22:
	setp.ge.s32 	%p13, %r2, %r16;
	mul.wide.u32 	%rd18, %r56, 4;
	add.s64 	%rd8, %rd1, %rd18;
	@%p13 bra 	$L__BB4_24;
	ld.global.u32 	%r46, [%rd8];
	ld.global.u32 	%r47, [%rd2];
	add.s32 	%r48, %r47, %r46;
	st.global.u32 	[%rd2], %r48;
$L__BB4_24:
	setp.ge.s32 	%p14, %r3, %r16;
	@%p14 bra 	$L__BB4_26;
	ld.global.u32 	%r49, [%rd8];
	ld.global.u32 	%r50, [%rd2+128];
	add.s32 	%r51, %r50, %r49;
	st.global.u32 	[%rd2+128], %r51;
$L__BB4_26:
	add.s32 	%r15, %r56, -4;
	add.s32 	%r52, %r56, 4;
	add.s64 	%rd19, %rd19, -16;
	setp.gt.s32 	%p15, %r52, 4;
	mov.u32 	%r56, %r15;
	@%p15 bra 	$L__BB4_10;
$L__BB4_27:
	ret;

}
	// .globl	_Z11clampDevicePii
.visible .entry _Z11clampDevicePii(
	.param .u64 .ptr .align 1 _Z11clampDevicePii_param_0,
	.param .u32 _Z11clampDevicePii_param_1
)
{
	.reg .pred 	%p<2>;
	.reg .b32 	%r<13>;
	.reg .b64 	%rd<5>;

	ld.param.u64 	%rd1, [_Z11clampDevicePii_param_0];
	ld.param.u32 	%r2, [_Z11clampDevicePii_param_1];
	mov.u32 	%r3, %ctaid.x;
	mov.u32 	%r4, %ntid.x;
	mov.u32 	%r5, %tid.x;
	mad.lo.s32 	%r1, %r3, %r4, %r5;
	setp.gt.s32 	%p1, %r1, 255;
	@%p1 bra 	$L__BB5_2;
	cvta.to.global.u64 	%rd2, %rd1;
	mul.wide.s32 	%rd3, %r1, 4;
	add.s64 	%rd4, %rd2, %rd3;
	ld.global.u32 	%r6, [%rd4];
	sub.s32 	%r7, %r6, %r2;
	mul.lo.s32 	%r8, %r7, 255;
	sub.s32 	%r9, 1, %r2;
	div.s32 	%r10, %r8, %r9;
	max.s32 	%r11, %r10, 0;
	min.s32 	%r12, %r11, 255;
	st.global.u32 	[%rd4], %r12;
$L__BB5_2:
	ret;

}
	// .globl	_Z18correctColorDevicePhS_Pfiiii
.visible .entry _Z18correctColorDevicePhS_Pfiiii(
	.param .u64 .ptr .align 1 _Z18correctColorDevicePhS_Pfiiii_param_0,
	.param .u64 .ptr .align 1 _Z18correctColorDevicePhS_Pfiiii_param_1,
	.param .u64 .ptr .align 1 _Z18correctColorDevicePhS_Pfiiii_param_2,
	.param .u32 _Z18correctColorDevicePhS_Pfiiii_param_3,
	.param .u32 _Z18correctColorDevicePhS_Pfiiii_param_4,
	.param .u32 _Z18correctColorDevicePhS_Pfiiii_param_5,
	.param .u32 _Z18correctColorDevicePhS_Pfiiii_param_6
)
{
	.reg .pred 	%p<2>;
	.reg .b32 	%r<14>;
	.reg .b32 	%f<9>;
	.reg .b64 	%rd<12>;

	ld.param.u64 	%rd1, [_Z18correctColorDevicePhS_Pfiiii_param_0];
	ld.param.u64 	%rd2, [_Z18correctColorDevicePhS_Pfiiii_param_1];
	ld.param.u64 	%rd3, [_Z18correctColorDevicePhS_Pfiiii_param_2];
	ld.param.u32 	%r2, [_Z18correctColorDevicePhS_Pfiiii_param_3];
	ld.param.u32 	%r3, [_Z18correctColorDevicePhS_Pfiiii_param_4];
	ld.param.u32 	%r4, [_Z18correctColorDevicePhS_Pfiiii_param_5];
	ld.param.u32 	%r5, [_Z18correctColorDevicePhS_Pfiiii_param_6];
	mov.u32 	%r6, %ctaid.x;
	mov.u32 	%r7, %ntid.x;
	mov.u32 	%r8, %tid.x;
	mad.lo.s32 	%r1, %r6, %r7, %r8;
	mul.lo.s32 	%r9, %r4, %r3;
	mul.lo.s32 	%r10, %r9, %r5;
	setp.ge.s32 	%p1, %r1, %r10;
	@%p1 bra 	$L__BB6_2;
	cvta.to.global.u64 	%rd4, %rd2;
	cvta.to.global.u64 	%rd5, %rd3;
	cvta.to.global.u64 	%rd6, %rd1;
	cvt.s64.s32 	%rd7, %r1;
	add.s64 	%rd8, %rd4, %rd7;
	ld.global.u8 	%r11, [%rd8];
	mul.wide.u32 	%rd9, %r11, 4;
	add.s64 	%rd10, %rd5, %rd9;
	ld.global.f32 	%f1, [%rd10];
	mul.f32 	%f2, %f1, 0f437F0000;
	cvt.rn.f32.s32 	%f3, %r2;
	sub.f32 	%f4, %f2, %f3;
	sub.s32 	%r12, 1, %r2;
	cvt.rn.f32.s32 	%f5, %r12;
	div.rn.f32 	%f6, %f4, %f5;
	max.f32 	%f7, %f6, 0f00000000;
	min.f32 	%f8, %f7, 0f437F0000;
	cvt.rzi.s32.f32 	%r13, %f8;
	add.s64 	%rd11, %rd6, %rd7;
	st.global.u8 	[%rd11], %r13;
$L__BB6_2:
	ret;

}
	// .globl	_Z17outputImageDevicePfPhiii
.visible .entry _Z17outputImageDevicePfPhiii(
	.param .u64 .ptr .align 1 _Z17outputImageDevicePfPhiii_param_0,
	.param .u64 .ptr .align 1 _Z17outputImageDevicePfPhiii_param_1,
	.param .u32 _Z17outputImageDevicePfPhiii_param_2,
	.param .u32 _Z17outputImageDevicePfPhiii_param_3,
	.param .u32 _Z17outputImageDevicePfPhiii_param_4
)
{
	.reg .pred 	%p<2>;
	.reg .b16 	%rs<2>;
	.reg .b32 	%r<10>;
	.reg .b32 	%f<2>;
	.reg .b64 	%rd<9>;

	ld.param.u64 	%rd1, [_Z17outputImageDevicePfPhiii_param_0];
	ld.param.u64 	%rd2, [_Z17outputImageDevicePfPhiii_param_1];
	ld.param.u32 	%r2, [_Z17outputImageDevicePfPhiii_param_2];
	ld.param.u32 	%r3, [_Z17outputImageDevicePfPhiii_param_3];
	ld.param.u32 	%r4, [_Z17outputImageDevicePfPhiii_param_4];
	mov.u32 	%r5, %ctaid.x;
	mov.u32 	%r6, %ntid.x;
	mov.u32 	%r7, %tid.x;
	mad.lo.s32 	%r1, %r5, %r6, %r7;
	mul.lo.s32 	%r8, %r3, %r2;
	mul.lo.s32 	%r9, %r8, %r4;
	setp.ge.s32 	%p1, %r1, %r9;
	@%p1 bra 	$L__BB7_2;
	cvta.to.global.u64 	%rd3, %rd2;
	cvta.to.global.u64 	%rd4, %rd1;
	cvt.s64.s32 	%rd5, %r1;
	add.s64 	%rd6, %rd3, %rd5;
	ld.global.u8 	%rs1, [%rd6];
	cvt.rn.f32.u16 	%f1, %rs1;
	mul.wide.s32 	%rd7, %r1, 4;
	add.s64 	%rd8, %rd4, %rd7;
	st.global.f32 	[%rd8], %f1;
$L__BB7_2:
	ret;

}


// ===== COMPILED SASS (sm_100) =====

	.target	sm_100

	.elftype	@"ET_EXEC"


//--------------------- .note.nv.tkinfo           --------------------------
	.section	.note.nv.tkinfo,"",@"SHT_NOTE"
	.sectionflags	@"SHF_NOTE_NV_TKINFO"
	.tkinfo
        /*0018*/ 	.word	0x00000002
        /*0030*/ 	.string	""
        /*0030*/ 	.string	"ptxas"
        /*0030*/ 	.string	"Cuda compilation tools, release 13.0, V13.0.88"
        /*0030*/ 	.string	"Build cuda_13.0.r13.0/compiler.36424714_0"
        /*0030*/ 	.string	"-arch sm_100 -m 64 "



//--------------------- .note.nv.cuinfo           --------------------------
	.section	.note.nv.cuinfo,"",@"SHT_NOTE"
	.sectionflags	@"SHF_NOTE_NV_CUINFO"
        /*0018*/ 	.short	0x0002
        /*001a*/ 	.short	0x0064
        /*001c*/ 	.short	0x0082
	.zero		2


//--------------------- .nv.info                  --------------------------
	.section	.nv.info,"",@"SHT_CUDA_INFO"
	.align	4


	//----- nvinfo : EIATTR_REGCOUNT
	.align		4
        /*0000*/ 	.byte	0x04, 0x2f
        /*0002*/ 	.short	(.L_1 - .L_0)
	.align		4
.L_0:
        /*0004*/ 	.word	index@(_Z10f2ucDevicePhPfiii)
        /*0008*/ 	.word	0x0000000a


	//----- nvinfo : EIATTR_FRAME_SIZE
	.align		4
.L_1:
        /*000c*/ 	.byte	0x04, 0x11
        /*000e*/ 	.short	(.L_3 - .L_2)
	.align		4
.L_2:
        /*0010*/ 	.word	index@(_Z10f2ucDevicePhPfiii)
        /*0014*/ 	.word	0x00000000


	//----- nvinfo : EIATTR_REGCOUNT
	.align		4
.L_3:
        /*0018*/ 	.byte	0x04, 0x2f
        /*001a*/ 	.short	(.L_5 - .L_4)
	.align		4
.L_4:
        /*001c*/ 	.word	index@(_Z11uc2grDevicePhS_iii)
        /*0020*/ 	.word	0x0000000a


	//----- nvinfo : EIATTR_FRAME_SIZE
	.align		4
.L_5:
        /*0024*/ 	.byte	0x04, 0x11
        /*0026*/ 	.short	(.L_7 - .L_6)
	.align		4
.L_6:
        /*0028*/ 	.word	index@(_Z11uc2grDevicePhS_iii)
        /*002c*/ 	.word	0x00000000


	//----- nvinfo : EIATTR_REGCOUNT
	.align		4
.L_7:
        /*0030*/ 	.byte	0x04, 0x2f
        /*0032*/ 	.short	(.L_9 - .L_8)
	.align		4
.L_8:
        /*0034*/ 	.word	index@(_Z13getHistDevicePiPhii)
        /*0038*/ 	.word	0x00000014


	//----- nvinfo : EIATTR_FRAME_SIZE
	.align		4
.L_9:
        /*003c*/ 	.byte	0x04, 0x11
        /*003e*/ 	.short	(.L_11 - .L_10)
	.align		4
.L_10:
        /*0040*/ 	.word	index@(_Z13getHistDevicePiPhii)
        /*0044*/ 	.word	0x00000000


	//----- nvinfo : EIATTR_REGCOUNT
	.align		4
.L_11:
        /*0048*/ 	.byte	0x04, 0x2f
        /*004a*/ 	.short	(.L_13 - .L_12)
	.align		4
.L_12:
        /*004c*/ 	.word	index@(_Z4scanPiS_S_i)
        /*0050*/ 	.word	0x00000011


	//----- nvinfo : EIATTR_FRAME_SIZE
	.align		4
.L_13:
        /*0054*/ 	.byte	0x04, 0x11
        /*0056*/ 	.short	(.L_15 - .L_14)
	.align		4
.L_14:
        /*0058*/ 	.word	index@(_Z4scanPiS_S_i)
        /*005c*/ 	.word	0x00000000


	//----- nvinfo : EIATTR_REGCOUNT
	.align		4
.L_15:
        /*0060*/ 	.byte	0x04, 0x2f
        /*0062*/ 	.short	(.L_17 - .L_16)
	.align		4
.L_16:
        /*0064*/ 	.word	index@(_Z3addPiS_i)
        /*0068*/ 	.word	0x00000012


	//----- nvinfo : EIATTR_FRAME_SIZE
	.align		4
.L_17:
        /*006c*/ 	.byte	0x04, 0x11
        /*006e*/ 	.short	(.L_19 - .L_18)
	.align		4
.L_18:
        /*0070*/ 	.word	index@(_Z3addPiS_i)
        /*0074*/ 	.word	0x00000000


	//----- nvinfo : EIATTR_REGCOUNT
	.align		4
.L_19:
        /*0078*/ 	.byte	0x04, 0x2f
        /*007a*/ 	.short	(.L_21 - .L_20)
	.align		4
.L_20:
        /*007c*/ 	.word	index@(_Z11clampDevicePii)
        /*0080*/ 	.word	0x0000000e


	//----- nvinfo : EIATTR_FRAME_SIZE
	.align		4
.L_21:
        /*0084*/ 	.byte	0x04, 0x11
        /*0086*/ 	.short	(.L_23 - .L_22)
	.align		4
.L_22:
        /*0088*/ 	.word	index@(_Z11clampDevicePii)
        /*008c*/ 	.word	0x00000000


	//----- nvinfo : EIATTR_REGCOUNT
	.align		4
.L_23:
        /*0090*/ 	.byte	0x04, 0x2f
        /*0092*/ 	.short	(.L_25 - .L_24)
	.align		4
.L_24:
        /*0094*/ 	.word	index@(_Z18correctColorDevicePhS_Pfiiii)
        /*0098*/ 	.word	0x00000011


	//----- nvinfo : EIATTR_FRAME_SIZE
	.align		4
.L_25:
        /*009c*/ 	.byte	0x04, 0x11
        /*009e*/ 	.short	(.L_27 - .L_26)
	.align		4
.L_26:
        /*00a0*/ 	.word	index@($__internal_0_$__cuda_sm3x_div_rn_noftz_f32_slowpath)
        /*00a4*/ 	.word	0x00000000


	//----- nvinfo : EIATTR_FRAME_SIZE
	.align		4
.L_27:
        /*00a8*/ 	.byte	0x04, 0x11
        /*00aa*/ 	.short	(.L_29 - .L_28)
	.align		4
.L_28:
        /*00ac*/ 	.word	index@(_Z18correctColorDevicePhS_Pfiiii)
        /*00b0*/ 	.word	0x00000000


	//----- nvinfo : EIATTR_REGCOUNT
	.align		4
.L_29:
        /*00b4*/ 	.byte	0x04, 0x2f
        /*00b6*/ 	.short	(.L_31 - .L_30)
	.align		4
.L_30:
        /*00b8*/ 	.word	index@(_Z17outputImageDevicePfPhiii)
        /*00bc*/ 	.word	0x0000000a


	//----- nvinfo : EIATTR_FRAME_SIZE
	.align		4
.L_31:
        /*00c0*/ 	.byte	0x04, 0x11
        /*00c2*/ 	.short	(.L_33 - .L_32)
	.align		4
.L_32:
        /*00c4*/ 	.word	index@(_Z17outputImageDevicePfPhiii)
        /*00c8*/ 	.word	0x00000000


	//----- nvinfo : EIATTR_MIN_STACK_SIZE
	.align		4
.L_33:
        /*00cc*/ 	.byte	0x04, 0x12
        /*00ce*/ 	.short	(.L_35 - .L_34)
	.align		4
.L_34:
        /*00d0*/ 	.word	index@(_Z17outputImageDevicePfPhiii)
        /*00d4*/ 	.word	0x00000000


	//----- nvinfo : EIATTR_MIN_STACK_SIZE
	.align		4
.L_35:
        /*00d8*/ 	.byte	0x04, 0x12
        /*00da*/ 	.short	(.L_37 - .L_36)
	.align		4
.L_36:
        /*00dc*/ 	.word	index@(_Z18correctColorDevicePhS_Pfiiii)
        /*00e0*/ 	.word	0x00000000


	//----- nvinfo : EIATTR_MIN_STACK_SIZE
	.align		4
.L_37:
        /*00e4*/ 	.byte	0x04, 0x12
        /*00e6*/ 	.short	(.L_39 - .L_38)
	.align		4
.L_38:
        /*00e8*/ 	.word	index@(_Z11clampDevicePii)
        /*00ec*/ 	.word	0x00000000


	//----- nvinfo : EIATTR_MIN_STACK_SIZE
	.align		4
.L_39:
        /*00f0*/ 	.byte	0x04, 0x12
        /*00f2*/ 	.short	(.L_41 - .L_40)
	.align		4
.L_40:
        /*00f4*/ 	.word	index@(_Z3addPiS_i)
        /*00f8*/ 	.word	0x00000000


	//----- nvinfo : EIATTR_MIN_STACK_SIZE
	.align		4
.L_41:
        /*00fc*/ 	.byte	0x04, 0x12
        /*00fe*/ 	.short	(.L_43 - .L_42)
	.align		4
.L_42:
        /*0100*/ 	.word	index@(_Z4scanPiS_S_i)
        /*0104*/ 	.word	0x00000000


	//----- nvinfo : EIATTR_MIN_STACK_SIZE
	.align		4
.L_43:
        /*0108*/ 	.byte	0x04, 0x12
        /*010a*/ 	.short	(.L_45 - .L_44)
	.align		4
.L_44:
        /*010c*/ 	.word	index@(_Z13getHistDevicePiPhii)
        /*0110*/ 	.word	0x00000000


	//----- nvinfo : EIATTR_MIN_STACK_SIZE
	.align		4
.L_45:
        /*0114*/ 	.byte	0x04, 0x12
        /*0116*/ 	.short	(.L_47 - .L_46)
	.align		4
.L_46:
        /*0118*/ 	.word	index@(_Z11uc2grDevicePhS_iii)
        /*011c*/ 	.word	0x00000000


	//----- nvinfo : EIATTR_MIN_STACK_SIZE
	.align		4
.L_47:
        /*0120*/ 	.byte	0x04, 0x12
        /*0122*/ 	.short	(.L_49 - .L_48)
	.align		4
.L_48:
        /*0124*/ 	.word	index@(_Z10f2ucDevicePhPfiii)
        /*0128*/ 	.word	0x00000000
.L_49:


//--------------------- .nv.compat                --------------------------
	.section	.nv.compat,"",@"SHT_CUDA_COMPAT_INFO"
	.align	4
        /*0000*/ 	.byte	0x02, 0x09, 0x00, 0x00, 0x02, 0x02, 0x01, 0x00, 0x02, 0x05, 0x05, 0x00, 0x03, 0x07, 0x01, 0x01
        /*0010*/ 	.byte	0x02, 0x03, 0x00, 0x00, 0x02, 0x06, 0x01, 0x00, 0x04, 0x0b, 0x08, 0x00, 0x01, 0x00, 0x00, 0x00
        /*0020*/ 	.byte	0x00, 0x00, 0x00, 0x00


//--------------------- .nv.info._Z17outputImageDevicePfPhiii --------------------------
	.section	.nv.info._Z17outputImageDevicePfPhiii,"",@"SHT_CUDA_INFO"
	.sectionflags	@""
	.align	4


	//----- nvinfo : EIATTR_CUDA_API_VERSION
	.align		4
        /*0000*/ 	.byte	0x04, 0x37
        /*0002*/ 	.short	(.L_51 - .L_50)
.L_50:
        /*0004*/ 	.word	0x00000082


	//----- nvinfo : EIATTR_KPARAM_INFO
	.align		4
.L_51:
        /*0008*/ 	.byte	0x04, 0x17
        /*000a*/ 	.short	(.L_53 - .L_52)
.L_52:
        /*000c*/ 	.word	0x00000000
        /*0010*/ 	.short	0x0004
        /*0012*/ 	.short	0x0018
        /*0014*/ 	.byte	0x00, 0xf0, 0x11, 0x00


	//----- nvinfo : EIATTR_KPARAM_INFO
	.align		4
.L_53:
        /*0018*/ 	.byte	0x04, 0x17
        /*001a*/ 	.short	(.L_55 - .L_54)
.L_54:
        /*001c*/ 	.word	0x00000000
        /*0020*/ 	.short	0x0003
        /*0022*/ 	.short	0x0014
        /*0024*/ 	.byte	0x00, 0xf0, 0x11, 0x00


	//----- nvinfo : EIATTR_KPARAM_INFO
	.align		4
.L_55:
        /*0028*/ 	.byte	0x04, 0x17
        /*002a*/ 	.short	(.L_57 - .L_56)
.L_56:
        /*002c*/ 	.word	0x00000000
        /*0030*/ 	.short	0x0002
        /*0032*/ 	.short	0x0010
        /*0034*/ 	.byte	0x00, 0xf0, 0x11, 0x00


	//----- nvinfo : EIATTR_KPARAM_INFO
	.align		4
.L_57:
        /*0038*/ 	.byte	0x04, 0x17
        /*003a*/ 	.short	(.L_59 - .L_58)
.L_58:
        /*003c*/ 	.word	0x00000000
        /*0040*/ 	.short	0x0001
        /*0042*/ 	.short	0x0008
        /*0044*/ 	.byte	0x00, 0xf5, 0x21, 0x00


	//----- nvinfo : EIATTR_KPARAM_INFO
	.align		4
.L_59:
        /*0048*/ 	.byte	0x04, 0x17
        /*004a*/ 	.short	(.L_61 - .L_60)
.L_60:
        /*004c*/ 	.word	0x00000000
        /*0050*/ 	.short	0x0000
        /*0052*/ 	.short	0x0000
        /*0054*/ 	.byte	0x00, 0xf5, 0x21, 0x00


	//----- nvinfo : EIATTR_SPARSE_MMA_MASK
	.align		4
.L_61:
        /*0058*/ 	.byte	0x03, 0x50
        /*005a*/ 	.short	0x0000


	//----- nvinfo : EIATTR_MAXREG_COUNT
	.align		4
        /*005c*/ 	.byte	0x03, 0x1b
        /*005e*/ 	.short	0x00ff


	//----- nvinfo : EIATTR_MERCURY_ISA_VERSION
	.align		4
        /*0060*/ 	.byte	0x03, 0x5f
        /*0062*/ 	.short	0x0101


	//----- nvinfo : EIATTR_VRC_CTA_INIT_COUNT
	.align		4
        /*0064*/ 	.byte	0x02, 0x4a
	.zero		1
	.zero		1


	//----- nvinfo : EIATTR_EXIT_INSTR_OFFSETS
	.align		4
        /*0068*/ 	.byte	0x04, 0x1c
        /*006a*/ 	.short	(.L_63 - .L_62)


	//   ....[0]....
.L_62:
        /*006c*/ 	.word	0x000000a0


	//   ....[1]....
        /*0070*/ 	.word	0x00000140


	//----- nvinfo : EIATTR_CBANK_PARAM_SIZE
	.align		4
.L_63:
        /*0074*/ 	.byte	0x03, 0x19
        /*0076*/ 	.short	0x001c


	//----- nvinfo : EIATTR_PARAM_CBANK
	.align		4
        /*0078*/ 	.byte	0x04, 0x0a
        /*007a*/ 	.short	(.L_65 - .L_64)
	.align		4
.L_64:
        /*007c*/ 	.word	index@(.nv.constant0._Z17outputImageDevicePfPhiii)
        /*0080*/ 	.short	0x0380
        /*0082*/ 	.short	0x001c


	//----- nvinfo : EIATTR_SW_WAR
	.align		4
.L_65:
        /*0084*/ 	.byte	0x04, 0x36
        /*0086*/ 	.short	(.L_67 - .L_66)
.L_66:
        /*0088*/ 	.word	0x00000008
.L_67:


//--------------------- .nv.info._Z18correctColorDevicePhS_Pfiiii --------------------------
	.section	.nv.info._Z18correctColorDevicePhS_Pfiiii,"",@"SHT_CUDA_INFO"
	.sectionflags	@""
	.align	4


	//----- nvinfo : EIATTR_CUDA_API_VERSION
	.align		4
        /*0000*/ 	.byte	0x04, 0x37
        /*0002*/ 	.short	(.L_69 - .L_68)
.L_68:
        /*0004*/ 	.word	0x00000082


	//----- nvinfo : EIATTR_KPARAM_INFO
	.align		4
.L_69:
        /*0008*/ 	.byte	0x04, 0x17
        /*000a*/ 	.short	(.L_71 - .L_70)
.L_70:
        /*000c*/ 	.word	0x00000000
        /*0010*/ 	.short	0x0006
        /*0012*/ 	.short	0x0024
        /*0014*/ 	.byte	0x00, 0xf0, 0x11, 0x00


	//----- nvinfo : EIATTR_KPARAM_INFO
	.align		4
.L_71:
        /*0018*/ 	.byte	0x04, 0x17
        /*001a*/ 	.short	(.L_73 - .L_72)
.L_72:
        /*001c*/ 	.word	0x00000000
        /*0020*/ 	.short	0x0005
        /*0022*/ 	.short	0x0020
        /*0024*/ 	.byte	0x00, 0xf0, 0x11, 0x00


	//----- nvinfo : EIATTR_KPARAM_INFO
	.align		4
.L_73:
        /*0028*/ 	.byte	0x04, 0x17
        /*002a*/ 	.short	(.L_75 - .L_74)
.L_74:
        /*002c*/ 	.word	0x00000000
        /*0030*/ 	.short	0x0004
        /*0032*/ 	.short	0x001c
        /*0034*/ 	.byte	0x00, 0xf0, 0x11, 0x00


	//----- nvinfo : EIATTR_KPARAM_INFO
	.align		4
.L_75:
        /*0038*/ 	.byte	0x04, 0x17
        /*003a*/ 	.short	(.L_77 - .L_76)
.L_76:
        /*003c*/ 	.word	0x00000000
        /*0040*/ 	.short	0x0003
        /*0042*/ 	.short	0x0018
        /*0044*/ 	.byte	0x00, 0xf0, 0x11, 0x00


	//----- nvinfo : EIATTR_KPARAM_INFO
	.align		4
.L_77:
        /*0048*/ 	.byte	0x04, 0x17
        /*004a*/ 	.short	(.L_79 - .L_78)
.L_78:
        /*004c*/ 	.word	0x00000000
        /*0050*/ 	.short	0x0002
        /*0052*/ 	.short	0x0010
        /*0054*/ 	.byte	0x00, 0xf5, 0x21, 0x00


	//----- nvinfo : EIATTR_KPARAM_INFO
	.align		4
.L_79:
        /*0058*/ 	.byte	0x04, 0x17
        /*005a*/ 	.short	(.L_81 - .L_80)
.L_80:
        /*005c*/ 	.word	0x00000000
        /*0060*/ 	.short	0x0001
        /*0062*/ 	.short	0x0008
        /*0064*/ 	.byte	0x00, 0xf5, 0x21, 0x00


	//----- nvinfo : EIATTR_KPARAM_INFO
	.align		4
.L_81:
        /*0068*/ 	.byte	0x04, 0x17
        /*006a*/ 	.short	(.L_83 - .L_82)
.L_82:
        /*006c*/ 	.word	0x00000000
        /*0070*/ 	.short	0x0000
        /*0072*/ 	.short	0x0000
        /*0074*/ 	.byte	0x00, 0xf5, 0x21, 0x00


	//----- nvinfo : EIATTR_SPARSE_MMA_MASK
	.align		4
.L_83:
        /*0078*/ 	.byte	0x03, 0x50
        /*007a*/ 	.short	0x0000


	//----- nvinfo : EIATTR_MAXREG_COUNT
	.align		4
        /*007c*/ 	.byte	0x03, 0x1b
        /*007e*/ 	.short	0x00ff


	//----- nvinfo : EIATTR_MERCURY_ISA_VERSION
	.align		4
        /*0080*/ 	.byte	0x03, 0x5f
        /*0082*/ 	.short	0x0101


	//----- nvinfo : EIATTR_VRC_CTA_INIT_COUNT
	.align		4
        /*0084*/ 	.byte	0x02, 0x4a
	.zero		1
	.zero		1


	//----- nvinfo : EIATTR_EXIT_INSTR_OFFSETS
	.align		4
        /*0088*/ 	.byte	0x04, 0x1c
        /*008a*/ 	.short	(.L_85 - .L_84)


	//   ....[0]....
.L_84:
        /*008c*/ 	.word	0x000000a0


	//   ....[1]....
        /*0090*/ 	.word	0x000002d0


	//----- nvinfo : EIATTR_CRS_STACK_SIZE
	.align		4
.L_85:
        /*0094*/ 	.byte	0x04, 0x1e
        /*0096*/ 	.short	(.L_87 - .L_86)
.L_86:
        /*0098*/ 	.word	0x00000000


	//----- nvinfo : EIATTR_CBANK_PARAM_SIZE
	.align		4
.L_87:
        /*009c*/ 	.byte	0x03, 0x19
        /*009e*/ 	.short	0x0028


	//----- nvinfo : EIATTR_PARAM_CBANK
	.align		4
        /*00a0*/ 	.byte	0x04, 0x0a
        /*00a2*/ 	.short	(.L_89 - .L_88)
	.align		4
.L_88:
        /*00a4*/ 	.word	index@(.nv.constant0._Z18correctColorDevicePhS_Pfiiii)
        /*00a8*/ 	.short	0x0380
        /*00aa*/ 	.short	0x0028


	//----- nvinfo : EIATTR_SW_WAR
	.align		4
.L_89:
        /*00ac*/ 	.byte	0x04, 0x36
        /*00ae*/ 	.short	(.L_91 - .L_90)
.L_90:
        /*00b0*/ 	.word	0x00000008
.L_91:


//--------------------- .nv.info._Z11clampDevicePii --------------------------
	.section	.nv.info._Z11clampDevicePii,"",@"SHT_CUDA_INFO"
	.sectionflags	@""
	.align	4


	//----- nvinfo : EIATTR_CUDA_API_VERSION
	.align		4
        /*0000*/ 	.byte	0x04, 0x37
        /*0002*/ 	.short	(.L_93 - .L_92)
.L_92:
        /*0004*/ 	.word	0x00000082


	//----- nvinfo : EIATTR_KPARAM_INFO
	.align		4
.L_93:
        /*0008*/ 	.byte	0x04, 0x17
        /*000a*/ 	.short	(.L_95 - .L_94)
.L_94:
        /*000c*/ 	.word	0x00000000
        /*0010*/ 	.short	0x0001
        /*0012*/ 	.short	0x0008
        /*0014*/ 	.byte	0x00, 0xf0, 0x11, 0x00


	//----- nvinfo : EIATTR_KPARAM_INFO
	.align		4
.L_95:
        /*0018*/ 	.byte	0x04, 0x17
        /*001a*/ 	.short	(.L_97 - .L_96)
.L_96:
        /*001c*/ 	.word	0x00000000
        /*0020*/ 	.short	0x0000
        /*0022*/ 	.short	0x0000
        /*0024*/ 	.byte	0x00, 0xf5, 0x21, 0x00


	//----- nvinfo : EIATTR_SPARSE_MMA_MASK
	.align		4
.L_97:
        /*0028*/ 	.byte	0x03, 0x50
        /*002a*/ 	.short	0x0000


	//----- nvinfo : EIATTR_MAXREG_COUNT
	.align		4
        /*002c*/ 	.byte	0x03, 0x1b
        /*002e*/ 	.short	0x00ff


	//----- nvinfo : EIATTR_MERCURY_ISA_VERSION
	.align		4
        /*0030*/ 	.byte	0x03, 0x5f
        /*0032*/ 	.short	0x0101


	//----- nvinfo : EIATTR_VRC_CTA_INIT_COUNT
	.align		4
        /*0034*/ 	.byte	0x02, 0x4a
	.zero		1
	.zero		1


	//----- nvinfo : EIATTR_EXIT_INSTR_OFFSETS
	.align		4
        /*0038*/ 	.byte	0x04, 0x1c
        /*003a*/ 	.short	(.L_99 - .L_98)


	//   ....[0]....
.L_98:
        /*003c*/ 	.word	0x00000060


	//   ....[1]....
        /*0040*/ 	.word	0x000002b0


	//----- nvinfo : EIATTR_CBANK_PARAM_SIZE
	.align		4
.L_99:
        /*0044*/ 	.byte	0x03, 0x19
        /*0046*/ 	.short	0x000c


	//----- nvinfo : EIATTR_PARAM_CBANK
	.align		4
        /*0048*/ 	.byte	0x04, 0x0a
        /*004a*/ 	.short	(.L_101 - .L_100)
	.align		4
.L_100:
        /*004c*/ 	.word	index@(.nv.constant0._Z11clampDevicePii)
        /*0050*/ 	.short	0x0380
        /*0052*/ 	.short	0x000c


	//----- nvinfo : EIATTR_SW_WAR
	.align		4
.L_101:
        /*0054*/ 	.byte	0x04, 0x36
        /*0056*/ 	.short	(.L_103 - .L_102)
.L_102:
        /*0058*/ 	.word	0x00000008
.L_103:


//--------------------- .nv.info._Z3addPiS_i      --------------------------
	.section	.nv.info._Z3addPiS_i,"",@"SHT_CUDA_INFO"
	.sectionflags	@""
	.align	4


	//----- nvinfo : EIATTR_CUDA_API_VERSION
	.align		4
        /*0000*/ 	.byte	0x04, 0x37
        /*0002*/ 	.short	(.L_105 - .L_104)
.L_104:
        /*0004*/ 	.word	0x00000082


	//----- nvinfo : EIATTR_KPARAM_INFO
	.align		4
.L_105:
        /*0008*/ 	.byte	0x04, 0x17
        /*000a*/ 	.short	(.L_107 - .L_106)
.L_106:
        /*000c*/ 	.word	0x00000000
        /*0010*/ 	.short	0x0002
        /*0012*/ 	.short	0x0010
        /*0014*/ 	.byte	0x00, 0xf0, 0x11, 0x00


	//----- nvinfo : EIATTR_KPARAM_INFO
	.align		4
.L_107:
        /*0018*/ 	.byte	0x04, 0x17
        /*001a*/ 	.short	(.L_109 - .L_108)
.L_108:
        /*001c*/ 	.word	0x00000000
        /*0020*/ 	.short	0x0001
        /*0022*/ 	.short	0x0008
        /*0024*/ 	.byte	0x00, 0xf5, 0x21, 0x00


	//----- nvinfo : EIATTR_KPARAM_INFO
	.align		4
.L_109:
        /*0028*/ 	.byte	0x04, 0x17
        /*002a*/ 	.short	(.L_111 - .L_110)
.L_110:
        /*002c*/ 	.word	0x00000000
        /*0030*/ 	.short	0x0000
        /*0032*/ 	.short	0x0000
        /*0034*/ 	.byte	0x00, 0xf5, 0x21, 0x00


	//----- nvinfo : EIATTR_SPARSE_MMA_MASK
	.align		4
.L_111:
        /*0038*/ 	.byte	0x03, 0x50
        /*003a*/ 	.short	0x0000


	//----- nvinfo : EIATTR_MAXREG_COUNT
	.align		4
        /*003c*/ 	.byte	0x03, 0x1b
        /*003e*/ 	.short	0x00ff


	//----- nvinfo : EIATTR_MERCURY_ISA_VERSION
	.align		4
        /*0040*/ 	.byte	0x03, 0x5f
        /*0042*/ 	.short	0x0101


	//----- nvinfo : EIATTR_VRC_CTA_INIT_COUNT
	.align		4
        /*0044*/ 	.byte	0x02, 0x4a
	.zero		1
	.zero		1


	//----- nvinfo : EIATTR_EXIT_INSTR_OFFSETS
	.align		4
        /*0048*/ 	.byte	0x04, 0x1c
        /*004a*/ 	.short	(.L_113 - .L_112)


	//   ....[0]....
.L_112:
        /*004c*/ 	.word	0x00000040


	//   ....[1]....
        /*0050*/ 	.word	0x00000220


	//   ....[2]....
        /*0054*/ 	.word	0x000006a0


	//----- nvinfo : EIATTR_CRS_STACK_SIZE
	.align		4
.L_113:
        /*0058*/ 	.byte	0x04, 0x1e
        /*005a*/ 	.short	(.L_115 - .L_114)
.L_114:
        /*005c*/ 	.word	0x00000000


	//----- nvinfo : EIATTR_CBANK_PARAM_SIZE
	.align		4
.L_115:
        /*0060*/ 	.byte	0x03, 0x19
        /*0062*/ 	.short	0x0014


	//----- nvinfo : EIATTR_PARAM_CBANK
	.align		4
        /*0064*/ 	.byte	0x04, 0x0a
        /*0066*/ 	.short	(.L_117 - .L_116)
	.align		4
.L_116:
        /*0068*/ 	.word	index@(.nv.constant0._Z3addPiS_i)
        /*006c*/ 	.short	0x0380
        /*006e*/ 	.short	0x0014


	//----- nvinfo : EIATTR_SW_WAR
	.align		4
.L_117:
        /*0070*/ 	.byte	0x04, 0x36
        /*0072*/ 	.short	(.L_119 - .L_118)
.L_118:
        /*0074*/ 	.word	0x00000008
.L_119:


//--------------------- .nv.info._Z4scanPiS_S_i   --------------------------
	.section	.nv.info._Z4scanPiS_S_i,"",@"SHT_CUDA_INFO"
	.sectionflags	@""
	.align	4


	//----- nvinfo : EIATTR_CUDA_API_VERSION
	.align		4
        /*0000*/ 	.byte	0x04, 0x37
        /*0002*/ 	.short	(.L_121 - .L_120)
.L_120:
        /*0004*/ 	.word	0x00000082


	//----- nvinfo : EIATTR_KPARAM_INFO
	.align		4
.L_121:
        /*0008*/ 	.byte	0x04, 0x17
        /*000a*/ 	.short	(.L_123 - .L_122)
.L_122:
        /*000c*/ 	.word	0x00000000
        /*0010*/ 	.short	0x0003
        /*0012*/ 	.short	0x0018
        /*0014*/ 	.byte	0x00, 0xf0, 0x11, 0x00


	//----- nvinfo : EIATTR_KPARAM_INFO
	.align		4
.L_123:
        /*0018*/ 	.byte	0x04, 0x17
        /*001a*/ 	.short	(.L_125 - .L_124)
.L_124:
        /*001c*/ 	.word	0x00000000
        /*0020*/ 	.short	0x0002
        /*0022*/ 	.short	0x0010
        /*0024*/ 	.byte	0x00, 0xf5, 0x21, 0x00


	//----- nvinfo : EIATTR_KPARAM_INFO
	.align		4
.L_125:
        /*0028*/ 	.byte	0x04, 0x17
        /*002a*/ 	.short	(.L_127 - .L_126)
.L_126:
        /*002c*/ 	.word	0x00000000
        /*0030*/ 	.short	0x0001
        /*0032*/ 	.short	0x0008
        /*0034*/ 	.byte	0x00, 0xf5, 0x21, 0x00


	//----- nvinfo : EIATTR_KPARAM_INFO
	.align		4
.L_127:
        /*0038*/ 	.byte	0x04, 0x17
        /*003a*/ 	.short	(.L_129 - .L_128)
.L_128:
        /*003c*/ 	.word	0x00000000
        /*0040*/ 	.short	0x0000
        /*0042*/ 	.short	0x0000
        /*0044*/ 	.byte	0x00, 0xf5, 0x21, 0x00


	//----- nvinfo : EIATTR_SPARSE_MMA_MASK
	.align		4
.L_129:
        /*0048*/ 	.byte	0x03, 0x50
        /*004a*/ 	.short	0x0000


	//----- nvinfo : EIATTR_MAXREG_COUNT
	.align		4
        /*004c*/ 	.byte	0x03, 0x1b
        /*004e*/ 	.short	0x00ff


	//----- nvinfo : EIATTR_NUM_BARRIERS
	.align		4
        /*0050*/ 	.byte	0x02, 0x4c
        /*0052*/ 	.byte	0x01
	.zero		1


	//----- nvinfo : EIATTR_MERCURY_ISA_VERSION
	.align		4
        /*0054*/ 	.byte	0x03, 0x5f
        /*0056*/ 	.short	0x0101


	//----- nvinfo : EIATTR_VRC_CTA_INIT_COUNT
	.align		4
        /*0058*/ 	.byte	0x02, 0x4a
	.zero		1
	.zero		1


	//----- nvinfo : EIATTR_EXIT_INSTR_OFFSETS
	.align		4
        /*005c*/ 	.byte	0x04, 0x1c
        /*005e*/ 	.short	(.L_131 - .L_130)


	//   ....[0]....
.L_130:
        /*0060*/ 	.word	0x000006a0


	//   ....[1]....
        /*0064*/ 	.word	0x000006f0


	//----- nvinfo : EIATTR_CRS_STACK_SIZE
	.align		4
.L_131:
        /*0068*/ 	.byte	0x04, 0x1e
        /*006a*/ 	.short	(.L_133 - .L_132)
.L_132:
        /*006c*/ 	.word	0x00000000


	//----- nvinfo : EIATTR_CBANK_PARAM_SIZE
	.align		4
.L_133:
        /*0070*/ 	.byte	0x03, 0x19
        /*0072*/ 	.short	0x001c


	//----- nvinfo : EIATTR_PARAM_CBANK
	.align		4
        /*0074*/ 	.byte	0x04, 0x0a
        /*0076*/ 	.short	(.L_135 - .L_134)
	.align		4
.L_134:
        /*0078*/ 	.word	index@(.nv.constant0._Z4scanPiS_S_i)
        /*007c*/ 	.short	0x0380
        /*007e*/ 	.short	0x001c


	//----- nvinfo : EIATTR_SW_WAR
	.align		4
.L_135:
        /*0080*/ 	.byte	0x04, 0x36
        /*0082*/ 	.short	(.L_137 - .L_136)
.L_136:
        /*0084*/ 	.word	0x00000008
.L_137:


//--------------------- .nv.info._Z13getHistDevicePiPhii --------------------------
	.section	.nv.info._Z13getHistDevicePiPhii,"",@"SHT_CUDA_INFO"
	.sectionflags	@""
	.align	4


	//----- nvinfo : EIATTR_CUDA_API_VERSION
	.align		4
        /*0000*/ 	.byte	0x04, 0x37
        /*0002*/ 	.short	(.L_139 - .L_138)
.L_138:
        /*0004*/ 	.word	0x00000082


	//----- nvinfo : EIATTR_KPARAM_INFO
	.align		4
.L_139:
        /*0008*/ 	.byte	0x04, 0x17
        /*000a*/ 	.short	(.L_141 - .L_140)
.L_140:
        /*000c*/ 	.word	0x00000000
        /*0010*/ 	.short	0x0003
        /*0012*/ 	.short	0x0014
        /*0014*/ 	.byte	0x00, 0xf0, 0x11, 0x00


	//----- nvinfo : EIATTR_KPARAM_INFO
	.align		4
.L_141:
        /*0018*/ 	.byte	0x04, 0x17
        /*001a*/ 	.short	(.L_143 - .L_142)
.L_142:
        /*001c*/ 	.word	0x00000000
        /*0020*/ 	.short	0x0002
        /*0022*/ 	.short	0x0010
        /*0024*/ 	.byte	0x00, 0xf0, 0x11, 0x00


	//----- nvinfo : EIATTR_KPARAM_INFO
	.align		4
.L_143:
        /*0028*/ 	.byte	0x04, 0x17
        /*002a*/ 	.short	(.L_145 - .L_144)
.L_144:
        /*002c*/ 	.word	0x00000000
        /*0030*/ 	.short	0x0001
        /*0032*/ 	.short	0x0008
        /*0034*/ 	.byte	0x00, 0xf5, 0x21, 0x00


	//----- nvinfo : EIATTR_KPARAM_INFO
	.align		4
.L_145:
        /*0038*/ 	.byte	0x04, 0x17
        /*003a*/ 	.short	(.L_147 - .L_146)
.L_146:
        /*003c*/ 	.word	0x00000000
        /*0040*/ 	.short	0x0000
        /*0042*/ 	.short	0x0000
        /*0044*/ 	.byte	0x00, 0xf5, 0x21, 0x00


	//----- nvinfo : EIATTR_SPARSE_MMA_MASK
	.align		4
.L_147:
        /*0048*/ 	.byte	0x03, 0x50
        /*004a*/ 	.short	0x0000


	//----- nvinfo : EIATTR_MAXREG_COUNT
	.align		4
        /*004c*/ 	.byte	0x03, 0x1b
        /*004e*/ 	.short	0x00ff


	//----- nvinfo : EIATTR_NUM_BARRIERS
	.align		4
        /*0050*/ 	.byte	0x02, 0x4c
        /*0052*/ 	.byte	0x01
	.zero		1


	//----- nvinfo : EIATTR_MERCURY_ISA_VERSION
	.align		4
        /*0054*/ 	.byte	0x03, 0x5f
        /*0056*/ 	.short	0x0101


	//----- nvinfo : EIATTR_VRC_CTA_INIT_COUNT
	.align		4
        /*0058*/ 	.byte	0x02, 0x4a
	.zero		1
	.zero		1


	//----- nvinfo : EIATTR_EXIT_INSTR_OFFSETS
	.align		4
        /*005c*/ 	.byte	0x04, 0x1c
        /*005e*/ 	.short	(.L_149 - .L_148)


	//   ....[0]....
.L_148:
        /*0060*/ 	.word	0x000005b0


	//   ....[1]....
        /*0064*/ 	.word	0x00000600


	//----- nvinfo : EIATTR_CRS_STACK_SIZE
	.align		4
.L_149:
        /*0068*/ 	.byte	0x04, 0x1e
        /*006a*/ 	.short	(.L_151 - .L_150)
.L_150:
        /*006c*/ 	.word	0x00000000


	//----- nvinfo : EIATTR_CBANK_PARAM_SIZE
	.align		4
.L_151:
        /*0070*/ 	.byte	0x03, 0x19
        /*0072*/ 	.short	0x0018


	//----- nvinfo : EIATTR_PARAM_CBANK
	.align		4
        /*0074*/ 	.byte	0x04, 0x0a
        /*0076*/ 	.short	(.L_153 - .L_152)
	.align		4
.L_152:
        /*0078*/ 	.word	index@(.nv.constant0._Z13getHistDevicePiPhii)
        /*007c*/ 	.short	0x0380
        /*007e*/ 	.short	0x0018


	//----- nvinfo : EIATTR_SW_WAR
	.align		4
.L_153:
        /*0080*/ 	.byte	0x04, 0x36
        /*0082*/ 	.short	(.L_155 - .L_154)
.L_154:
        /*0084*/ 	.word	0x00000008
.L_155:


//--------------------- .nv.info._Z11uc2grDevicePhS_iii --------------------------
	.section	.nv.info._Z11uc2grDevicePhS_iii,"",@"SHT_CUDA_INFO"
	.sectionflags	@""
	.align	4


	//----- nvinfo : EIATTR_CUDA_API_VERSION
	.align		4
        /*0000*/ 	.byte	0x04, 0x37
        /*0002*/ 	.short	(.L_157 - .L_156)
.L_156:
        /*0004*/ 	.word	0x00000082


	//----- nvinfo : EIATTR_KPARAM_INFO
	.align		4
.L_157:
        /*0008*/ 	.byte	0x04, 0x17
        /*000a*/ 	.short	(.L_159 - .L_158)
.L_158:
        /*000c*/ 	.word	0x00000000
        /*0010*/ 	.short	0x0004
        /*0012*/ 	.short	0x0018
        /*0014*/ 	.byte	0x00, 0xf0, 0x11, 0x00


	//----- nvinfo : EIATTR_KPARAM_INFO
	.align		4
.L_159:
        /*0018*/ 	.byte	0x04, 0x17
        /*001a*/ 	.short	(.L_161 - .L_160)
.L_160:
        /*001c*/ 	.word	0x00000000
        /*0020*/ 	.short	0x0003
        /*0022*/ 	.short	0x0014
        /*0024*/ 	.byte	0x00, 0xf0, 0x11, 0x00


	//----- nvinfo : EIATTR_KPARAM_INFO
	.align		4
.L_161:
        /*0028*/ 	.byte	0x04, 0x17
        /*002a*/ 	.short	(.L_163 - .L_162)
.L_162:
        /*002c*/ 	.word	0x00000000
        /*0030*/ 	.short	0x0002
        /*0032*/ 	.short	0x0010
        /*0034*/ 	.byte	0x00, 0xf0, 0x11, 0x00


	//----- nvinfo : EIATTR_KPARAM_INFO
	.align		4
.L_163:
        /*0038*/ 	.byte	0x04, 0x17
        /*003a*/ 	.short	(.L_165 - .L_164)
.L_164:
        /*003c*/ 	.word	0x00000000
        /*0040*/ 	.short	0x0001
        /*0042*/ 	.short	0x0008
        /*0044*/ 	.byte	0x00, 0xf5, 0x21, 0x00


	//----- nvinfo : EIATTR_KPARAM_INFO
	.align		4
.L_165:
        /*0048*/ 	.byte	0x04, 0x17
        /*004a*/ 	.short	(.L_167 - .L_166)
.L_166:
        /*004c*/ 	.word	0x00000000
        /*0050*/ 	.short	0x0000
        /*0052*/ 	.short	0x0000
        /*0054*/ 	.byte	0x00, 0xf5, 0x21, 0x00


	//----- nvinfo : EIATTR_SPARSE_MMA_MASK
	.align		4
.L_167:
        /*0058*/ 	.byte	0x03, 0x50
        /*005a*/ 	.short	0x0000


	//----- nvinfo : EIATTR_MAXREG_COUNT
	.align		4
        /*005c*/ 	.byte	0x03, 0x1b
        /*005e*/ 	.short	0x00ff


	//----- nvinfo : EIATTR_MERCURY_ISA_VERSION
	.align		4
        /*0060*/ 	.byte	0x03, 0x5f
        /*0062*/ 	.short	0x0101


	//----- nvinfo : EIATTR_VRC_CTA_INIT_COUNT
	.align		4
        /*0064*/ 	.byte	0x02, 0x4a
	.zero		1
	.zero		1


	//----- nvinfo : EIATTR_EXIT_INSTR_OFFSETS
	.align		4
        /*0068*/ 	.byte	0x04, 0x1c
        /*006a*/ 	.short	(.L_169 - .L_168)


	//   ....[0]....
.L_168:
        /*006c*/ 	.word	0x00000080


	//   ....[1]....
        /*0070*/ 	.word	0x000001b0


	//----- nvinfo : EIATTR_CBANK_PARAM_SIZE
	.align		4
.L_169:
        /*0074*/ 	.byte	0x03, 0x19
        /*0076*/ 	.short	0x001c


	//----- nvinfo : EIATTR_PARAM_CBANK
	.align		4
        /*0078*/ 	.byte	0x04, 0x0a
        /*007a*/ 	.short	(.L_171 - .L_170)
	.align		4
.L_170:
        /*007c*/ 	.word	index@(.nv.constant0._Z11uc2grDevicePhS_iii)
        /*0080*/ 	.short	0x0380
        /*0082*/ 	.short	0x001c


	//----- nvinfo : EIATTR_SW_WAR
	.align		4
.L_171:
        /*0084*/ 	.byte	0x04, 0x36
        /*0086*/ 	.short	(.L_173 - .L_172)
.L_172:
        /*0088*/ 	.word	0x00000008
.L_173:


//--------------------- .nv.info._Z10f2ucDevicePhPfiii --------------------------
	.section	.nv.info._Z10f2ucDevicePhPfiii,"",@"SHT_CUDA_INFO"
	.sectionflags	@""
	.align	4


	//----- nvinfo : EIATTR_CUDA_API_VERSION
	.align		4
        /*0000*/ 	.byte	0x04, 0x37
        /*0002*/ 	.short	(.L_175 - .L_174)
.L_174:
        /*0004*/ 	.word	0x00000082


	//----- nvinfo : EIATTR_KPARAM_INFO
	.align		4
.L_175:
        /*0008*/ 	.byte	0x04, 0x17
        /*000a*/ 	.short	(.L_177 - .L_176)
.L_176:
        /*000c*/ 	.word	0x00000000
        /*0010*/ 	.short	0x0004
        /*0012*/ 	.short	0x0018
        /*0014*/ 	.byte	0x00, 0xf0, 0x11, 0x00


	//----- nvinfo : EIATTR_KPARAM_INFO
	.align		4
.L_177:
        /*0018*/ 	.byte	0x04, 0x17
        /*001a*/ 	.short	(.L_179 - .L_178)
.L_178:
        /*001c*/ 	.word	0x00000000
        /*0020*/ 	.short	0x0003
        /*0022*/ 	.short	0x0014
        /*0024*/ 	.byte	0x00, 0xf0, 0x11, 0x00


	//----- nvinfo : EIATTR_KPARAM_INFO
	.align		4
.L_179:
        /*0028*/ 	.byte	0x04, 0x17
        /*002a*/ 	.short	(.L_181 - .L_180)
.L_180:
        /*002c*/ 	.word	0x00000000
        /*0030*/ 	.short	0x0002
        /*0032*/ 	.short	0x0010
        /*0034*/ 	.byte	0x00, 0xf0, 0x11, 0x00


	//----- nvinfo : EIATTR_KPARAM_INFO
	.align		4
.L_181:
        /*0038*/ 	.byte	0x04, 0x17
        /*003a*/ 	.short	(.L_183 - .L_182)
.L_182:
        /*003c*/ 	.word	0x00000000
        /*0040*/ 	.short	0x0001
        /*0042*/ 	.short	0x0008
        /*0044*/ 	.byte	0x00, 0xf5, 0x21, 0x00


	//----- nvinfo : EIATTR_KPARAM_INFO
	.align		4
.L_183:
        /*0048*/ 	.byte	0x04, 0x17
        /*004a*/ 	.short	(.L_185 - .L_184)
.L_184:
        /*004c*/ 	.word	0x00000000
        /*0050*/ 	.short	0x0000
        /*0052*/ 	.short	0x0000
        /*0054*/ 	.byte	0x00, 0xf5, 0x21, 0x00


	//----- nvinfo : EIATTR_SPARSE_MMA_MASK
	.align		4
.L_185:
        /*0058*/ 	.byte	0x03, 0x50
        /*005a*/ 	.short	0x0000


	//----- nvinfo : EIATTR_MAXREG_COUNT
	.align		4
        /*005c*/ 	.byte	0x03, 0x1b
        /*005e*/ 	.short	0x00ff


	//----- nvinfo : EIATTR_MERCURY_ISA_VERSION
	.align		4
        /*0060*/ 	.byte	0x03, 0x5f
        /*0062*/ 	.short	0x0101


	//----- nvinfo : EIATTR_VRC_CTA_INIT_COUNT
	.align		4
        /*0064*/ 	.byte	0x02, 0x4a
	.zero		1
	.zero		1


	//----- nvinfo : EIATTR_EXIT_INSTR_OFFSETS
	.align		4
        /*0068*/ 	.byte	0x04, 0x1c
        /*006a*/ 	.short	(.L_187 - .L_186)


	//   ....[0]....
.L_186:
        /*006c*/ 	.word	0x000000a0


	//   ....[1]....
        /*0070*/ 	.word	0x00000140


	//----- nvinfo : EIATTR_CBANK_PARAM_SIZE
	.align		4
.L_187:
        /*0074*/ 	.byte	0x03, 0x19
        /*0076*/ 	.short	0x001c


	//----- nvinfo : EIATTR_PARAM_CBANK
	.align		4
        /*0078*/ 	.byte	0x04, 0x0a
        /*007a*/ 	.short	(.L_189 - .L_188)
	.align		4
.L_188:
        /*007c*/ 	.word	index@(.nv.constant0._Z10f2ucDevicePhPfiii)
        /*0080*/ 	.short	0x0380
        /*0082*/ 	.short	0x001c


	//----- nvinfo : EIATTR_SW_WAR
	.align		4
.L_189:
        /*0084*/ 	.byte	0x04, 0x36
        /*0086*/ 	.short	(.L_191 - .L_190)
.L_190:
        /*0088*/ 	.word	0x00000008
.L_191:


//--------------------- .nv.callgraph             --------------------------
	.section	.nv.callgraph,"",@"SHT_CUDA_CALLGRAPH"
	.align	4
	.sectionentsize	8
	.align		4
        /*0000*/ 	.word	0x00000000
	.align		4
        /*0004*/ 	.word	0xffffffff
	.align		4
        /*0008*/ 	.word	0x00000000
	.align		4
        /*000c*/ 	.word	0xfffffffe
	.align		4
        /*0010*/ 	.word	0x00000000
	.align		4
        /*0014*/ 	.word	0xfffffffd
	.align		4
        /*0018*/ 	.word	0x00000000
	.align		4
        /*001c*/ 	.word	0xfffffffc


//--------------------- .text._Z17outputImageDevicePfPhiii --------------------------
	.section	.text._Z17outputImageDevicePfPhiii,"ax",@progbits
	.align	128
        .global         _Z17outputImageDevicePfPhiii
        .type           _Z17outputImageDevicePfPhiii,@function
        .size           _Z17outputImageDevicePfPhiii,(.L_x_46 - _Z17outputImageDevicePfPhiii)
        .other          _Z17outputImageDevicePfPhiii,@"STO_CUDA_ENTRY STV_DEFAULT"
_Z17outputImageDevicePfPhiii:
.text._Z17outputImageDevicePfPhiii:
[----:B------:R-:W-:Y:S01]  /*0000*/  LDC R1, c[0x0][0x37c] ;  /* 0x0000df00ff017b82 */ /* 0x000fe20000000800 */
[----:B------:R-:W0:Y:S07]  /*0010*/  S2R R0, SR_TID.X ;  /* 0x0000000000007919 */ /* 0x000e2e0000002100 */
[----:B------:R-:W0:Y:S01]  /*0020*/  S2UR UR7, SR_CTAID.X ;  /* 0x00000000000779c3 */ /* 0x000e220000002500 */
[----:B------:R-:W1:Y:S01]  /*0030*/  LDCU.64 UR4, c[0x0][0x390] ;  /* 0x00007200ff0477ac */ /* 0x000e620008000a00 */
[----:B------:R-:W2:Y:S06]  /*0040*/  LDCU UR6, c[0x0][0x398] ;  /* 0x00007300ff0677ac */ /* 0x000eac0008000800 */
[----:B------:R-:W0:Y:S01]  /*0050*/  LDC R7, c[0x0][0x360] ;  /* 0x0000d800ff077b82 */ /* 0x000e220000000800 */
[----:B-1----:R-:W-:-:S04]  /*0060*/  UIMAD UR4, UR5, UR4, URZ ;  /* 0x00000004050472a4 */ /* 0x002fc8000f8e02ff */
[----:B--2---:R-:W-:Y:S01]  /*0070*/  UIMAD UR4, UR4, UR6, URZ ;  /* 0x00000006040472a4 */ /* 0x004fe2000f8e02ff */
[----:B0-----:R-:W-:-:S05]  /*0080*/  IMAD R7, R7, UR7, R0 ;  /* 0x0000000707077c24 */ /* 0x001fca000f8e0200 */
[----:B------:R-:W-:-:S13]  /*0090*/  ISETP.GE.AND P0, PT, R7, UR4, PT ;  /* 0x0000000407007c0c */ /* 0x000fda000bf06270 */
[----:B------:R-:W-:Y:S05]  /*00a0*/  @P0 EXIT ;  /* 0x000000000000094d */ /* 0x000fea0003800000 */
[----:B------:R-:W0:Y:S01]  /*00b0*/  LDCU.64 UR6, c[0x0][0x388] ;  /* 0x00007100ff0677ac */ /* 0x000e220008000a00 */
[----:B------:R-:W1:Y:S01]  /*00c0*/  LDC.64 R2, c[0x0][0x380] ;  /* 0x0000e000ff027b82 */ /* 0x000e620000000a00 */
[----:B------:R-:W2:Y:S01]  /*00d0*/  LDCU.64 UR4, c[0x0][0x358] ;  /* 0x00006b00ff0477ac */ /* 0x000ea20008000a00 */
[----:B0-----:R-:W-:-:S04]  /*00e0*/  IADD3 R4, P0, PT, R7, UR6, RZ ;  /* 0x0000000607047c10 */ /* 0x001fc8000ff1e0ff */
[----:B------:R-:W-:-:S05]  /*00f0*/  LEA.HI.X.SX32 R5, R7, UR7, 0x1, P0 ;  /* 0x0000000707057c11 */ /* 0x000fca00080f0eff */
[----:B--2---:R-:W2:Y:S01]  /*0100*/  LDG.E.U8 R4, desc[UR4][R4.64] ;  /* 0x0000000404047981 */ /* 0x004ea2000c1e1100 */
[----:B-1----:R-:W-:Y:S01]  /*0110*/  IMAD.WIDE R2, R7, 0x4, R2 ;  /* 0x0000000407027825 */ /* 0x002fe200078e0202 */
[----:B--2---:R-:W-:-:S05]  /*0120*/  I2FP.F32.U32 R7, R4 ;  /* 0x0000000400077245 */ /* 0x004fca0000201000 */
[----:B------:R-:W-:Y:S01]  /*0130*/  STG.E desc[UR4][R2.64], R7 ;  /* 0x0000000702007986 */ /* 0x000fe2000c101904 */
[----:B------:R-:W-:Y:S05]  /*0140*/  EXIT ;  /* 0x000000000000794d */ /* 0x000fea0003800000 */
.L_x_0:
[----:B------:R-:W-:-:S00]  /*0150*/  BRA `(.L_x_0) ;  /* 0xfffffffc00fc7947 */ /* 0x000fc0000383ffff */
[----:B------:R-:W-:-:S00]  /*0160*/  NOP ;  /* 0x0000000000007918 */ /* 0x000fc00000000000 */
        /* <DEDUP_REMOVED lines=9> */
.L_x_46:


//--------------------- .text._Z18correctColorDevicePhS_Pfiiii --------------------------
	.section	.text._Z18correctColorDevicePhS_Pfiiii,"ax",@progbits
	.align	128
        .global         _Z18correctColorDevicePhS_Pfiiii
        .type           _Z18correctColorDevicePhS_Pfiiii,@function
        .size           _Z18correctColorDevicePhS_Pfiiii,(.L_x_45 - _Z18correctColorDevicePhS_Pfiiii)
        .other          _Z18correctColorDevicePhS_Pfiiii,@"STO_CUDA_ENTRY STV_DEFAULT"
_Z18correctColorDevicePhS_Pfiiii:
.text._Z18correctColorDevicePhS_Pfiiii:
[----:B------:R-:W-:Y:S01]  /*0000*/  LDC R1, c[0x0][0x37c] ;  /* 0x0000df00ff017b82 */ /* 0x000fe20000000800 */
[----:B------:R-:W0:Y:S07]  /*0010*/  S2R R3, SR_TID.X ;  /* 0x0000000000037919 */ /* 0x000e2e0000002100 */
[----:B------:R-:W0:Y:S01]  /*0020*/  S2UR UR7, SR_CTAID.X ;  /* 0x00000000000779c3 */ /* 0x000e220000002500 */
[----:B------:R-:W1:Y:S01]  /*0030*/  LDCU UR6, c[0x0][0x39c] ;  /* 0x00007380ff0677ac */ /* 0x000e620008000800 */
[----:B------:R-:W1:Y:S06]  /*0040*/  LDCU.64 UR4, c[0x0][0x3a0] ;  /* 0x00007400ff0477ac */ /* 0x000e6c0008000a00 */
[----:B------:R-:W0:Y:S01]  /*0050*/  LDC R2, c[0x0][0x360] ;  /* 0x0000d800ff027b82 */ /* 0x000e220000000800 */
[----:B-1----:R-:W-:-:S04]  /*0060*/  UIMAD UR4, UR4, UR6, URZ ;  /* 0x00000006040472a4 */ /* 0x002fc8000f8e02ff */
[----:B------:R-:W-:Y:S01]  /*0070*/  UIMAD UR4, UR4, UR5, URZ ;  /* 0x00000005040472a4 */ /* 0x000fe2000f8e02ff */
[----:B0-----:R-:W-:-:S05]  /*0080*/  IMAD R2, R2, UR7, R3 ;  /* 0x0000000702027c24 */ /* 0x001fca000f8e0203 */
[----:B------:R-:W-:-:S13]  /*0090*/  ISETP.GE.AND P0, PT, R2, UR4, PT ;  /* 0x0000000402007c0c */ /* 0x000fda000bf06270 */
[----:B------:R-:W-:Y:S05]  /*00a0*/  @P0 EXIT ;  /* 0x000000000000094d */ /* 0x000fea0003800000 */
[----:B------:R-:W0:Y:S01]  /*00b0*/  LDCU.64 UR4, c[0x0][0x388] ;  /* 0x00007100ff0477ac */ /* 0x000e220008000a00 */
[----:B------:R-:W-:Y:S01]  /*00c0*/  SHF.R.S32.HI R10, RZ, 0x1f, R2 ;  /* 0x0000001fff0a7819 */ /* 0x000fe20000011402 */
[----:B------:R-:W1:Y:S01]  /*00d0*/  LDC.64 R4, c[0x0][0x390] ;  /* 0x0000e400ff047b82 */ /* 0x000e620000000a00 */
[----:B------:R-:W2:Y:S01]  /*00e0*/  LDCU.64 UR6, c[0x0][0x358] ;  /* 0x00006b00ff0677ac */ /* 0x000ea20008000a00 */
[----:B0-----:R-:W-:-:S04]  /*00f0*/  IADD3 R6, P0, PT, R2, UR4, RZ ;  /* 0x0000000402067c10 */ /* 0x001fc8000ff1e0ff */
[----:B------:R-:W-:Y:S01]  /*0100*/  IADD3.X R7, PT, PT, R10, UR5, RZ, P0, !PT ;  /* 0x000000050a077c10 */ /* 0x000fe200087fe4ff */
[----:B------:R-:W0:Y:S05]  /*0110*/  LDCU UR5, c[0x0][0x398] ;  /* 0x00007300ff0577ac */ /* 0x000e2a0008000800 */
[----:B--2---:R-:W1:Y:S01]  /*0120*/  LDG.E.U8 R7, desc[UR6][R6.64] ;  /* 0x0000000606077981 */ /* 0x004e62000c1e1100 */
[----:B0-----:R-:W-:Y:S01]  /*0130*/  UIADD3 UR4, UPT, UPT, -UR5, 0x1, URZ ;  /* 0x0000000105047890 */ /* 0x001fe2000fffe1ff */
[----:B-1----:R-:W-:-:S05]  /*0140*/  IMAD.WIDE.U32 R4, R7, 0x4, R4 ;  /* 0x0000000407047825 */ /* 0x002fca00078e0004 */
[----:B------:R-:W2:Y:S01]  /*0150*/  LDG.E R0, desc[UR6][R4.64] ;  /* 0x0000000604007981 */ /* 0x000ea2000c1e1900 */
[----:B------:R-:W-:Y:S01]  /*0160*/  I2FP.F32.S32 R9, UR4 ;  /* 0x0000000400097c45 */ /* 0x000fe20008201400 */
[----:B------:R-:W-:Y:S01]  /*0170*/  BSSY.RECONVERGENT B0, `(.L_x_1) ;  /* 0x000000e000007945 */ /* 0x000fe20003800200 */
[----:B------:R-:W-:Y:S02]  /*0180*/  I2FP.F32.S32 R3, UR5 ;  /* 0x0000000500037c45 */ /* 0x000fe40008201400 */
[----:B------:R-:W0:Y:S02]  /*0190*/  MUFU.RCP R8, R9 ;  /* 0x0000000900087308 */ /* 0x000e240000001000 */
[----:B0-----:R-:W-:-:S04]  /*01a0*/  FFMA R11, -R9, R8, 1 ;  /* 0x3f800000090b7423 */ /* 0x001fc80000000108 */
[----:B------:R-:W-:Y:S01]  /*01b0*/  FFMA R11, R8, R11, R8 ;  /* 0x0000000b080b7223 */ /* 0x000fe20000000008 */
[----:B--2---:R-:W-:-:S04]  /*01c0*/  FFMA R0, R0, 255, -R3 ;  /* 0x437f000000007823 */ /* 0x004fc80000000803 */
[----:B------:R-:W0:Y:S01]  /*01d0*/  FCHK P0, R0, R9 ;  /* 0x0000000900007302 */ /* 0x000e220000000000 */
[----:B------:R-:W-:-:S04]  /*01e0*/  FFMA R6, R0, R11, RZ ;  /* 0x0000000b00067223 */ /* 0x000fc800000000ff */
[----:B------:R-:W-:-:S04]  /*01f0*/  FFMA R3, -R9, R6, R0 ;  /* 0x0000000609037223 */ /* 0x000fc80000000100 */
[----:B------:R-:W-:Y:S01]  /*0200*/  FFMA R3, R11, R3, R6 ;  /* 0x000000030b037223 */ /* 0x000fe20000000006 */
[----:B0-----:R-:W-:Y:S06]  /*0210*/  @!P0 BRA `(.L_x_2) ;  /* 0x00000000000c8947 */ /* 0x001fec0003800000 */
[----:B------:R-:W-:-:S07]  /*0220*/  MOV R4, 0x240 ;  /* 0x0000024000047802 */ /* 0x000fce0000000f00 */
[----:B------:R-:W-:Y:S05]  /*0230*/  CALL.REL.NOINC `($__internal_0_$__cuda_sm3x_div_rn_noftz_f32_slowpath) ;  /* 0x0000000000287944 */ /* 0x000fea0003c00000 */
[----:B------:R-:W-:-:S07]  /*0240*/  IMAD.MOV.U32 R3, RZ, RZ, R0 ;  /* 0x000000ffff037224 */ /* 0x000fce00078e0000 */
.L_x_2:
[----:B------:R-:W-:Y:S05]  /*0250*/  BSYNC.RECONVERGENT B0 ;  /* 0x0000000000007941 */ /* 0x000fea0003800200 */
.L_x_1:
[----:B------:R-:W0:Y:S01]  /*0260*/  LDCU.64 UR4, c[0x0][0x380] ;  /* 0x00007000ff0477ac */ /* 0x000e220008000a00 */
[----:B------:R-:W-:-:S04]  /*0270*/  FMNMX R3, RZ, R3, !PT ;  /* 0x00000003ff037209 */ /* 0x000fc80007800000 */
[----:B------:R-:W-:-:S04]  /*0280*/  FMNMX R0, R3, 255, PT ;  /* 0x437f000003007809 */ /* 0x000fc80003800000 */
[----:B------:R-:W1:Y:S01]  /*0290*/  F2I.TRUNC.NTZ R5, R0 ;  /* 0x0000000000057305 */ /* 0x000e62000020f100 */
[----:B0-----:R-:W-:-:S04]  /*02a0*/  IADD3 R2, P0, PT, R2, UR4, RZ ;  /* 0x0000000402027c10 */ /* 0x001fc8000ff1e0ff */
[----:B------:R-:W-:-:S05]  /*02b0*/  IADD3.X R3, PT, PT, R10, UR5, RZ, P0, !PT ;  /* 0x000000050a037c10 */ /* 0x000fca00087fe4ff */
[----:B-1----:R-:W-:Y:S01]  /*02c0*/  STG.E.U8 desc[UR6][R2.64], R5 ;  /* 0x0000000502007986 */ /* 0x002fe2000c101106 */
[----:B------:R-:W-:Y:S05]  /*02d0*/  EXIT ;  /* 0x000000000000794d */ /* 0x000fea0003800000 */
        .weak           $__internal_0_$__cuda_sm3x_div_rn_noftz_f32_slowpath
        .type           $__internal_0_$__cuda_sm3x_div_rn_noftz_f32_slowpath,@function
        .size           $__internal_0_$__cuda_sm3x_div_rn_noftz_f32_slowpath,(.L_x_45 - $__internal_0_$__cuda_sm3x_div_rn_noftz_f32_slowpath)
$__internal_0_$__cuda_sm3x_div_rn_noftz_f32_slowpath:
[----:B------:R-:W-:Y:S01]  /*02e0*/  SHF.R.U32.HI R5, RZ, 0x17, R9 ;  /* 0x00000017ff057819 */ /* 0x000fe20000011609 */
[----:B------:R-:W-:Y:S01]  /*02f0*/  BSSY.RECONVERGENT B1, `(.L_x_3) ;  /* 0x0000064000017945 */ /* 0x000fe20003800200 */
[--C-:B------:R-:W-:Y:S01]  /*0300*/  SHF.R.U32.HI R3, RZ, 0x17, R0.reuse ;  /* 0x00000017ff037819 */ /* 0x100fe20000011600 */
[----:B------:R-:W-:Y:S01]  /*0310*/  IMAD.MOV.U32 R7, RZ, RZ, R0 ;  /* 0x000000ffff077224 */ /* 0x000fe200078e0000 */
[----:B------:R-:W-:Y:S02]  /*0320*/  LOP3.LUT R6, R5, 0xff, RZ, 0xc0, !PT ;  /* 0x000000ff05067812 */ /* 0x000fe400078ec0ff */
[----:B------:R-:W-:-:S03]  /*0330*/  LOP3.LUT R5, R3, 0xff, RZ, 0xc0, !PT ;  /* 0x000000ff03057812 */ /* 0x000fc600078ec0ff */
[----:B------:R-:W-:Y:S02]  /*0340*/  VIADD R12, R6, 0xffffffff ;  /* 0xffffffff060c7836 */ /* 0x000fe40000000000 */
[----:B------:R-:W-:-:S03]  /*0350*/  VIADD R11, R5, 0xffffffff ;  /* 0xffffffff050b7836 */ /* 0x000fc60000000000 */
[----:B------:R-:W-:-:S04]  /*0360*/  ISETP.GT.U32.AND P0, PT, R12, 0xfd, PT ;  /* 0x000000fd0c00780c */ /* 0x000fc80003f04070 */
[----:B------:R-:W-:-:S13]  /*0370*/  ISETP.GT.U32.OR P0, PT, R11, 0xfd, P0 ;  /* 0x000000fd0b00780c */ /* 0x000fda0000704470 */
[----:B------:R-:W-:Y:S01]  /*0380*/  @!P0 IMAD.MOV.U32 R8, RZ, RZ, RZ ;  /* 0x000000ffff088224 */ /* 0x000fe200078e00ff */
[----:B------:R-:W-:Y:S06]  /*0390*/  @!P0 BRA `(.L_x_4) ;  /* 0x0000000000608947 */ /* 0x000fec0003800000 */
[----:B------:R-:W-:Y:S01]  /*03a0*/  FSETP.GTU.FTZ.AND P0, PT, |R0|, +INF , PT ;  /* 0x7f8000000000780b */ /* 0x000fe20003f1c200 */
[----:B------:R-:W-:Y:S01]  /*03b0*/  IMAD.MOV.U32 R3, RZ, RZ, R9 ;  /* 0x000000ffff037224 */ /* 0x000fe200078e0009 */
[----:B------:R-:W-:-:S04]  /*03c0*/  FSETP.GTU.FTZ.AND P1, PT, |R9|, +INF , PT ;  /* 0x7f8000000900780b */ /* 0x000fc80003f3c200 */
[----:B------:R-:W-:-:S13]  /*03d0*/  PLOP3.LUT P0, PT, P0, P1, PT, 0xf8, 0x8f ;  /* 0x00000000008f781c */ /* 0x000fda0000703f70 */
[----:B------:R-:W-:Y:S05]  /*03e0*/  @P0 BRA `(.L_x_5) ;  /* 0x00000004004c0947 */ /* 0x000fea0003800000 */
[----:B------:R-:W-:-:S13]  /*03f0*/  LOP3.LUT P0, RZ, R9, 0x7fffffff, R7, 0xc8, !PT ;  /* 0x7fffffff09ff7812 */ /* 0x000fda000780c807 */
[----:B------:R-:W-:Y:S05]  /*0400*/  @!P0 BRA `(.L_x_6) ;  /* 0x00000004003c8947 */ /* 0x000fea0003800000 */
[C---:B------:R-:W-:Y:S02]  /*0410*/  FSETP.NEU.FTZ.AND P2, PT, |R0|.reuse, +INF , PT ;  /* 0x7f8000000000780b */ /* 0x040fe40003f5d200 */
[----:B------:R-:W-:Y:S02]  /*0420*/  FSETP.NEU.FTZ.AND P1, PT, |R3|, +INF , PT ;  /* 0x7f8000000300780b */ /* 0x000fe40003f3d200 */
[----:B------:R-:W-:-:S11]  /*0430*/  FSETP.NEU.FTZ.AND P0, PT, |R0|, +INF , PT ;  /* 0x7f8000000000780b */ /* 0x000fd60003f1d200 */
[----:B------:R-:W-:Y:S05]  /*0440*/  @!P1 BRA !P2, `(.L_x_6) ;  /* 0x00000004002c9947 */ /* 0x000fea0005000000 */
[----:B------:R-:W-:-:S04]  /*0450*/  LOP3.LUT P2, RZ, R7, 0x7fffffff, RZ, 0xc0, !PT ;  /* 0x7fffffff07ff7812 */ /* 0x000fc8000784c0ff */
[----:B------:R-:W-:-:S13]  /*0460*/  PLOP3.LUT P1, PT, P1, P2, PT, 0x2f, 0xf2 ;  /* 0x0000000000f2781c */ /* 0x000fda0000f24577 */
[----:B------:R-:W-:Y:S05]  /*0470*/  @P1 BRA `(.L_x_7) ;  /* 0x0000000400181947 */ /* 0x000fea0003800000 */
[----:B------:R-:W-:-:S04]  /*0480*/  LOP3.LUT P1, RZ, R9, 0x7fffffff, RZ, 0xc0, !PT ;  /* 0x7fffffff09ff7812 */ /* 0x000fc8000782c0ff */
[----:B------:R-:W-:-:S13]  /*0490*/  PLOP3.LUT P0, PT, P0, P1, PT, 0x2f, 0xf2 ;  /* 0x0000000000f2781c */ /* 0x000fda0000702577 */
[----:B------:R-:W-:Y:S05]  /*04a0*/  @P0 BRA `(.L_x_8) ;  /* 0x0000000400000947 */ /* 0x000fea0003800000 */
[----:B------:R-:W-:Y:S02]  /*04b0*/  ISETP.GE.AND P0, PT, R11, RZ, PT ;  /* 0x000000ff0b00720c */ /* 0x000fe40003f06270 */
[----:B------:R-:W-:-:S11]  /*04c0*/  ISETP.GE.AND P1, PT, R12, RZ, PT ;  /* 0x000000ff0c00720c */ /* 0x000fd60003f26270 */
[----:B------:R-:W-:Y:S02]  /*04d0*/  @P0 IMAD.MOV.U32 R8, RZ, RZ, RZ ;  /* 0x000000ffff080224 */ /* 0x000fe400078e00ff */
[----:B------:R-:W-:Y:S01]  /*04e0*/  @!P0 FFMA R7, R0, 1.84467440737095516160e+19, RZ ;  /* 0x5f80000000078823 */ /* 0x000fe200000000ff */
[----:B------:R-:W-:Y:S02]  /*04f0*/  @!P0 IMAD.MOV.U32 R8, RZ, RZ, -0x40 ;  /* 0xffffffc0ff088424 */ /* 0x000fe400078e00ff */
[----:B------:R-:W-:Y:S02]  /*0500*/  @!P1 FFMA R9, R3, 1.84467440737095516160e+19, RZ ;  /* 0x5f80000003099823 */ /* 0x000fe400000000ff */
[----:B------:R-:W-:-:S07]  /*0510*/  @!P1 VIADD R8, R8, 0x40 ;  /* 0x0000004008089836 */ /* 0x000fce0000000000 */
.L_x_4:
[----:B------:R-:W-:Y:S01]  /*0520*/  LEA R0, R6, 0xc0800000, 0x17 ;  /* 0xc080000006007811 */ /* 0x000fe200078eb8ff */
[----:B------:R-:W-:Y:S01]  /*0530*/  VIADD R5, R5, 0xffffff81 ;  /* 0xffffff8105057836 */ /* 0x000fe20000000000 */
[----:B------:R-:W-:Y:S03]  /*0540*/  BSSY.RECONVERGENT B2, `(.L_x_9) ;  /* 0x0000035000027945 */ /* 0x000fe60003800200 */
[----:B------:R-:W-:Y:S02]  /*0550*/  IMAD.IADD R9, R9, 0x1, -R0 ;  /* 0x0000000109097824 */ /* 0x000fe400078e0a00 */
[C---:B------:R-:W-:Y:S01]  /*0560*/  IMAD R0, R5.reuse, -0x800000, R7 ;  /* 0xff80000005007824 */ /* 0x040fe200078e0207 */
[----:B------:R-:W-:Y:S01]  /*0570*/  IADD3 R5, PT, PT, R5, 0x7f, -R6 ;  /* 0x0000007f05057810 */ /* 0x000fe20007ffe806 */
[----:B------:R-:W0:Y:S01]  /*0580*/  MUFU.RCP R3, R9 ;  /* 0x0000000900037308 */ /* 0x000e220000001000 */
[----:B------:R-:W-:-:S03]  /*0590*/  FADD.FTZ R11, -R9, -RZ ;  /* 0x800000ff090b7221 */ /* 0x000fc60000010100 */
[----:B------:R-:W-:Y:S02]  /*05a0*/  IMAD.IADD R5, R5, 0x1, R8 ;  /* 0x0000000105057824 */ /* 0x000fe400078e0208 */
[----:B0-----:R-:W-:-:S04]  /*05b0*/  FFMA R12, R3, R11, 1 ;  /* 0x3f800000030c7423 */ /* 0x001fc8000000000b */
[----:B------:R-:W-:-:S04]  /*05c0*/  FFMA R14, R3, R12, R3 ;  /* 0x0000000c030e7223 */ /* 0x000fc80000000003 */
[----:B------:R-:W-:-:S04]  /*05d0*/  FFMA R3, R0, R14, RZ ;  /* 0x0000000e00037223 */ /* 0x000fc800000000ff */
[----:B------:R-:W-:-:S04]  /*05e0*/  FFMA R12, R11, R3, R0 ;  /* 0x000000030b0c7223 */ /* 0x000fc80000000000 */
[----:B------:R-:W-:-:S04]  /*05f0*/  FFMA R7, R14, R12, R3 ;  /* 0x0000000c0e077223 */ /* 0x000fc80000000003 */
[----:B------:R-:W-:-:S04]  /*0600*/  FFMA R12, R11, R7, R0 ;  /* 0x000000070b0c7223 */ /* 0x000fc80000000000 */
[----:B------:R-:W-:-:S05]  /*0610*/  FFMA R0, R14, R12, R7 ;  /* 0x0000000c0e007223 */ /* 0x000fca0000000007 */
[----:B------:R-:W-:-:S04]  /*0620*/  SHF.R.U32.HI R3, RZ, 0x17, R0 ;  /* 0x00000017ff037819 */ /* 0x000fc80000011600 */
[----:B------:R-:W-:-:S05]  /*0630*/  LOP3.LUT R3, R3, 0xff, RZ, 0xc0, !PT ;  /* 0x000000ff03037812 */ /* 0x000fca00078ec0ff */
[----:B------:R-:W-:-:S04]  /*0640*/  IMAD.IADD R9, R3, 0x1, R5 ;  /* 0x0000000103097824 */ /* 0x000fc800078e0205 */
[----:B------:R-:W-:-:S05]  /*0650*/  VIADD R3, R9, 0xffffffff ;  /* 0xffffffff09037836 */ /* 0x000fca0000000000 */
[----:B------:R-:W-:-:S13]  /*0660*/  ISETP.GE.U32.AND P0, PT, R3, 0xfe, PT ;  /* 0x000000fe0300780c */ /* 0x000fda0003f06070 */
[----:B------:R-:W-:Y:S05]  /*0670*/  @!P0 BRA `(.L_x_10) ;  /* 0x0000000000808947 */ /* 0x000fea0003800000 */
[----:B------:R-:W-:-:S13]  /*0680*/  ISETP.GT.AND P0, PT, R9, 0xfe, PT ;  /* 0x000000fe0900780c */ /* 0x000fda0003f04270 */
[----:B------:R-:W-:Y:S05]  /*0690*/  @P0 BRA `(.L_x_11) ;  /* 0x00000000006c0947 */ /* 0x000fea0003800000 */
[----:B------:R-:W-:-:S13]  /*06a0*/  ISETP.GE.AND P0, PT, R9, 0x1, PT ;  /* 0x000000010900780c */ /* 0x000fda0003f06270 */
[----:B------:R-:W-:Y:S05]  /*06b0*/  @P0 BRA `(.L_x_12) ;  /* 0x0000000000740947 */ /* 0x000fea0003800000 */
[----:B------:R-:W-:Y:S02]  /*06c0*/  ISETP.GE.AND P0, PT, R9, -0x18, PT ;  /* 0xffffffe80900780c */ /* 0x000fe40003f06270 */
[----:B------:R-:W-:-:S11]  /*06d0*/  LOP3.LUT R0, R0, 0x80000000, RZ, 0xc0, !PT ;  /* 0x8000000000007812 */ /* 0x000fd600078ec0ff */
[----:B------:R-:W-:Y:S05]  /*06e0*/  @!P0 BRA `(.L_x_12) ;  /* 0x0000000000688947 */ /* 0x000fea0003800000 */
[CCC-:B------:R-:W-:Y:S01]  /*06f0*/  FFMA.RZ R3, R14.reuse, R12.reuse, R7.reuse ;  /* 0x0000000c0e037223 */ /* 0x1c0fe2000000c007 */
[C---:B------:R-:W-:Y:S02]  /*0700*/  VIADD R8, R9.reuse, 0x20 ;  /* 0x0000002009087836 */ /* 0x040fe40000000000 */
[CCC-:B------:R-:W-:Y:S01]  /*0710*/  FFMA.RM R6, R14.reuse, R12.reuse, R7.reuse ;  /* 0x0000000c0e067223 */ /* 0x1c0fe20000004007 */
[----:B------:R-:W-:Y:S02]  /*0720*/  ISETP.NE.AND P2, PT, R9, RZ, PT ;  /* 0x000000ff0900720c */ /* 0x000fe40003f45270 */
[----:B------:R-:W-:Y:S01]  /*0730*/  LOP3.LUT R5, R3, 0x7fffff, RZ, 0xc0, !PT ;  /* 0x007fffff03057812 */ /* 0x000fe200078ec0ff */
[----:B------:R-:W-:Y:S01]  /*0740*/  FFMA.RP R3, R14, R12, R7 ;  /* 0x0000000c0e037223 */ /* 0x000fe20000008007 */
[----:B------:R-:W-:Y:S01]  /*0750*/  IMAD.MOV R7, RZ, RZ, -R9 ;  /* 0x000000ffff077224 */ /* 0x000fe200078e0a09 */
[----:B------:R-:W-:Y:S02]  /*0760*/  ISETP.NE.AND P1, PT, R9, RZ, PT ;  /* 0x000000ff0900720c */ /* 0x000fe40003f25270 */
[----:B------:R-:W-:-:S02]  /*0770*/  LOP3.LUT R5, R5, 0x800000, RZ, 0xfc, !PT ;  /* 0x0080000005057812 */ /* 0x000fc400078efcff */
[----:B------:R-:W-:Y:S02]  /*0780*/  FSETP.NEU.FTZ.AND P0, PT, R3, R6, PT ;  /* 0x000000060300720b */ /* 0x000fe40003f1d000 */
[----:B------:R-:W-:Y:S02]  /*0790*/  SHF.L.U32 R8, R5, R8, RZ ;  /* 0x0000000805087219 */ /* 0x000fe400000006ff */
[----:B------:R-:W-:Y:S02]  /*07a0*/  SEL R6, R7, RZ, P2 ;  /* 0x000000ff07067207 */ /* 0x000fe40001000000 */
[----:B------:R-:W-:Y:S02]  /*07b0*/  ISETP.NE.AND P1, PT, R8, RZ, P1 ;  /* 0x000000ff0800720c */ /* 0x000fe40000f25270 */
[----:B------:R-:W-:Y:S02]  /*07c0*/  SHF.R.U32.HI R6, RZ, R6, R5 ;  /* 0x00000006ff067219 */ /* 0x000fe40000011605 */
[----:B------:R-:W-:-:S02]  /*07d0*/  PLOP3.LUT P0, PT, P0, P1, PT, 0xf8, 0x8f ;  /* 0x00000000008f781c */ /* 0x000fc40000703f70 */
[----:B------:R-:W-:Y:S02]  /*07e0*/  SHF.R.U32.HI R8, RZ, 0x1, R6 ;  /* 0x00000001ff087819 */ /* 0x000fe40000011606 */
[----:B------:R-:W-:-:S04]  /*07f0*/  SEL R3, RZ, 0x1, !P0 ;  /* 0x00000001ff037807 */ /* 0x000fc80004000000 */
[----:B------:R-:W-:-:S04]  /*0800*/  LOP3.LUT R3, R3, 0x1, R8, 0xf8, !PT ;  /* 0x0000000103037812 */ /* 0x000fc800078ef808 */
[----:B------:R-:W-:-:S05]  /*0810*/  LOP3.LUT R3, R3, R6, RZ, 0xc0, !PT ;  /* 0x0000000603037212 */ /* 0x000fca00078ec0ff */
[----:B------:R-:W-:-:S05]  /*0820*/  IMAD.IADD R3, R8, 0x1, R3 ;  /* 0x0000000108037824 */ /* 0x000fca00078e0203 */
[----:B------:R-:W-:Y:S01]  /*0830*/  LOP3.LUT R0, R3, R0, RZ, 0xfc, !PT ;  /* 0x0000000003007212 */ /* 0x000fe200078efcff */
[----:B------:R-:W-:Y:S06]  /*0840*/  BRA `(.L_x_12) ;  /* 0x0000000000107947 */ /* 0x000fec0003800000 */
.L_x_11:
[----:B------:R-:W-:-:S04]  /*0850*/  LOP3.LUT R0, R0, 0x80000000, RZ, 0xc0, !PT ;  /* 0x8000000000007812 */ /* 0x000fc800078ec0ff */
[----:B------:R-:W-:Y:S01]  /*0860*/  LOP3.LUT R0, R0, 0x7f800000, RZ, 0xfc, !PT ;  /* 0x7f80000000007812 */ /* 0x000fe200078efcff */
[----:B------:R-:W-:Y:S06]  /*0870*/  BRA `(.L_x_12) ;  /* 0x0000000000047947 */ /* 0x000fec0003800000 */
.L_x_10:
[----:B------:R-:W-:-:S07]  /*0880*/  IMAD R0, R5, 0x800000, R0 ;  /* 0x0080000005007824 */ /* 0x000fce00078e0200 */
.L_x_12:
[----:B------:R-:W-:Y:S05]  /*0890*/  BSYNC.RECONVERGENT B2 ;  /* 0x0000000000027941 */ /* 0x000fea0003800200 */
.L_x_9:
[----:B------:R-:W-:Y:S05]  /*08a0*/  BRA `(.L_x_13) ;  /* 0x0000000000207947 */ /* 0x000fea0003800000 */
.L_x_8:
[----:B------:R-:W-:-:S04]  /*08b0*/  LOP3.LUT R0, R9, 0x80000000, R7, 0x48, !PT ;  /* 0x8000000009007812 */ /* 0x000fc800078e4807 */
[----:B------:R-:W-:Y:S01]  /*08c0*/  LOP3.LUT R0, R0, 0x7f800000, RZ, 0xfc, !PT ;  /* 0x7f80000000007812 */ /* 0x000fe200078efcff */
[----:B------:R-:W-:Y:S06]  /*08d0*/  BRA `(.L_x_13) ;  /* 0x0000000000147947 */ /* 0x000fec0003800000 */
.L_x_7:
[----:B------:R-:W-:Y:S01]  /*08e0*/  LOP3.LUT R0, R9, 0x80000000, R7, 0x48, !PT ;  /* 0x8000000009007812 */ /* 0x000fe200078e4807 */
[----:B------:R-:W-:Y:S06]  /*08f0*/  BRA `(.L_x_13) ;  /* 0x00000000000c7947 */ /* 0x000fec0003800000 */
.L_x_6:
[----:B------:R-:W0:Y:S01]  /*0900*/  MUFU.RSQ R0, -QNAN ;  /* 0xffc0000000007908 */ /* 0x000e220000001400 */
[----:B------:R-:W-:Y:S05]  /*0910*/  BRA `(.L_x_13) ;  /* 0x0000000000047947 */ /* 0x000fea0003800000 */
.L_x_5:
[----:B------:R-:W-:-:S07]  /*0920*/  FADD.FTZ R0, R0, R3 ;  /* 0x0000000300007221 */ /* 0x000fce0000010000 */
.L_x_13:
[----:B------:R-:W-:Y:S05]  /*0930*/  BSYNC.RECONVERGENT B1 ;  /* 0x0000000000017941 */ /* 0x000fea0003800200 */
.L_x_3:
[----:B------:R-:W-:-:S04]  /*0940*/  IMAD.MOV.U32 R5, RZ, RZ, 0x0 ;  /* 0x00000000ff057424 */ /* 0x000fc800078e00ff */
[----:B0-----:R-:W-:Y:S05]  /*0950*/  RET.REL.NODEC R4 `(_Z18correctColorDevicePhS_Pfiiii) ;  /* 0xfffffff404a87950 */ /* 0x001fea0003c3ffff */
.L_x_14:
        /* <DEDUP_REMOVED lines=10> */
.L_x_45:


//--------------------- .text._Z11clampDevicePii  --------------------------
	.section	.text._Z11clampDevicePii,"ax",@progbits
	.align	128
        .global         _Z11clampDevicePii
        .type           _Z11clampDevicePii,@function
        .size           _Z11clampDevicePii,(.L_x_48 - _Z11clampDevicePii)
        .other          _Z11clampDevicePii,@"STO_CUDA_ENTRY STV_DEFAULT"
_Z11clampDevicePii:
.text._Z11clampDevicePii:
[----:B------:R-:W-:Y:S01]  /*0000*/  LDC R1, c[0x0][0x37c] ;  /* 0x0000df00ff017b82 */ /* 0x000fe20000000800 */
[----:B------:R-:W0:Y:S07]  /*0010*/  S2R R0, SR_TID.X ;  /* 0x0000000000007919 */ /* 0x000e2e0000002100 */
[----:B------:R-:W0:Y:S08]  /*0020*/  S2UR UR4, SR_CTAID.X ;  /* 0x00000000000479c3 */ /* 0x000e300000002500 */
[----:B------:R-:W0:Y:S02]  /*0030*/  LDC R5, c[0x0][0x360] ;  /* 0x0000d800ff057b82 */ /* 0x000e240000000800 */
[----:B0-----:R-:W-:-:S05]  /*0040*/  IMAD R5, R5, UR4, R0 ;  /* 0x0000000405057c24 */ /* 0x001fca000f8e0200 */
[----:B------:R-:W-:-:S13]  /*0050*/  ISETP.GT.AND P0, PT, R5, 0xff, PT ;  /* 0x000000ff0500780c */ /* 0x000fda0003f04270 */
[----:B------:R-:W-:Y:S05]  /*0060*/  @P0 EXIT ;  /* 0x000000000000094d */ /* 0x000fea0003800000 */
[----:B------:R-:W0:Y:S01]  /*0070*/  LDC.64 R2, c[0x0][0x380] ;  /* 0x0000e000ff027b82 */ /* 0x000e220000000a00 */
[----:B------:R-:W1:Y:S07]  /*0080*/  LDCU.64 UR4, c[0x0][0x358] ;  /* 0x00006b00ff0477ac */ /* 0x000e6e0008000a00 */
[----:B------:R-:W2:Y:S01]  /*0090*/  LDC R9, c[0x0][0x388] ;  /* 0x0000e200ff097b82 */ /* 0x000ea20000000800 */
[----:B0-----:R-:W-:-:S05]  /*00a0*/  IMAD.WIDE R2, R5, 0x4, R2 ;  /* 0x0000000405027825 */ /* 0x001fca00078e0202 */
[----:B-1----:R-:W3:Y:S01]  /*00b0*/  LDG.E R0, desc[UR4][R2.64] ;  /* 0x0000000402007981 */ /* 0x002ee2000c1e1900 */
[----:B--2---:R-:W-:-:S04]  /*00c0*/  IADD3 R7, PT, PT, -R9, 0x1, RZ ;  /* 0x0000000109077810 */ /* 0x004fc80007ffe1ff */
[-C--:B------:R-:W-:Y:S02]  /*00d0*/  IABS R11, R7.reuse ;  /* 0x00000007000b7213 */ /* 0x080fe40000000000 */
[----:B------:R-:W-:Y:S02]  /*00e0*/  IABS R10, R7 ;  /* 0x00000007000a7213 */ /* 0x000fe40000000000 */
[----:B------:R-:W0:Y:S08]  /*00f0*/  I2F.RP R6, R11 ;  /* 0x0000000b00067306 */ /* 0x000e300000209400 */
[----:B0-----:R-:W0:Y:S02]  /*0100*/  MUFU.RCP R6, R6 ;  /* 0x0000000600067308 */ /* 0x001e240000001000 */
[----:B0-----:R-:W-:Y:S01]  /*0110*/  VIADD R4, R6, 0xffffffe ;  /* 0x0ffffffe06047836 */ /* 0x001fe20000000000 */
[----:B------:R-:W-:-:S05]  /*0120*/  IADD3 R6, PT, PT, RZ, -R10, RZ ;  /* 0x8000000aff067210 */ /* 0x000fca0007ffe0ff */
[----:B------:R0:W1:Y:S02]  /*0130*/  F2I.FTZ.U32.TRUNC.NTZ R5, R4 ;  /* 0x0000000400057305 */ /* 0x000064000021f000 */
[----:B0-----:R-:W-:Y:S02]  /*0140*/  IMAD.MOV.U32 R4, RZ, RZ, RZ ;  /* 0x000000ffff047224 */ /* 0x001fe400078e00ff */
[----:B-1----:R-:W-:Y:S02]  /*0150*/  IMAD.MOV R8, RZ, RZ, -R5 ;  /* 0x000000ffff087224 */ /* 0x002fe400078e0a05 */
[----:B---3--:R-:W-:Y:S02]  /*0160*/  IMAD.IADD R0, R0, 0x1, -R9 ;  /* 0x0000000100007824 */ /* 0x008fe400078e0a09 */
[----:B------:R-:W-:Y:S02]  /*0170*/  IMAD R9, R8, R11, RZ ;  /* 0x0000000b08097224 */ /* 0x000fe400078e02ff */
[----:B------:R-:W-:-:S02]  /*0180*/  IMAD R0, R0, 0xff, RZ ;  /* 0x000000ff00007824 */ /* 0x000fc400078e02ff */
[----:B------:R-:W-:-:S03]  /*0190*/  IMAD.HI.U32 R5, R5, R9, R4 ;  /* 0x0000000905057227 */ /* 0x000fc600078e0004 */
[----:B------:R-:W-:Y:S02]  /*01a0*/  IABS R8, R0 ;  /* 0x0000000000087213 */ /* 0x000fe40000000000 */
[----:B------:R-:W-:-:S03]  /*01b0*/  LOP3.LUT R0, R0, R7, RZ, 0x3c, !PT ;  /* 0x0000000700007212 */ /* 0x000fc600078e3cff */
[----:B------:R-:W-:Y:S01]  /*01c0*/  IMAD.MOV.U32 R4, RZ, RZ, R8 ;  /* 0x000000ffff047224 */ /* 0x000fe200078e0008 */
[----:B------:R-:W-:-:S03]  /*01d0*/  ISETP.GE.AND P1, PT, R0, RZ, PT ;  /* 0x000000ff0000720c */ /* 0x000fc60003f26270 */
[----:B------:R-:W-:-:S04]  /*01e0*/  IMAD.HI.U32 R5, R5, R4, RZ ;  /* 0x0000000405057227 */ /* 0x000fc800078e00ff */
[----:B------:R-:W-:-:S05]  /*01f0*/  IMAD R4, R5, R6, R4 ;  /* 0x0000000605047224 */ /* 0x000fca00078e0204 */
[----:B------:R-:W-:-:S13]  /*0200*/  ISETP.GT.U32.AND P2, PT, R11, R4, PT ;  /* 0x000000040b00720c */ /* 0x000fda0003f44070 */
[-C--:B------:R-:W-:Y:S01]  /*0210*/  @!P2 IADD3 R4, PT, PT, R4, -R11.reuse, RZ ;  /* 0x8000000b0404a210 */ /* 0x080fe20007ffe0ff */
[----:B------:R-:W-:Y:S01]  /*0220*/  @!P2 VIADD R5, R5, 0x1 ;  /* 0x000000010505a836 */ /* 0x000fe20000000000 */
[----:B------:R-:W-:Y:S02]  /*0230*/  ISETP.NE.AND P2, PT, R7, RZ, PT ;  /* 0x000000ff0700720c */ /* 0x000fe40003f45270 */
[----:B------:R-:W-:-:S13]  /*0240*/  ISETP.GE.U32.AND P0, PT, R4, R11, PT ;  /* 0x0000000b0400720c */ /* 0x000fda0003f06070 */
[----:B------:R-:W-:-:S05]  /*0250*/  @P0 VIADD R5, R5, 0x1 ;  /* 0x0000000105050836 */ /* 0x000fca0000000000 */
[----:B------:R-:W-:Y:S02]  /*0260*/  @!P1 IADD3 R5, PT, PT, -R5, RZ, RZ ;  /* 0x000000ff05059210 */ /* 0x000fe40007ffe1ff */
[----:B------:R-:W-:-:S04]  /*0270*/  @!P2 LOP3.LUT R5, RZ, R7, RZ, 0x33, !PT ;  /* 0x00000007ff05a212 */ /* 0x000fc800078e33ff */
[----:B------:R-:W-:-:S04]  /*0280*/  VIMNMX R5, PT, PT, RZ, R5, !PT ;  /* 0x00000005ff057248 */ /* 0x000fc80007fe0100 */
[----:B------:R-:W-:-:S05]  /*0290*/  VIMNMX R5, PT, PT, R5, 0xff, PT ;  /* 0x000000ff05057848 */ /* 0x000fca0003fe0100 */
[----:B------:R-:W-:Y:S01]  /*02a0*/  STG.E desc[UR4][R2.64], R5 ;  /* 0x0000000502007986 */ /* 0x000fe2000c101904 */
[----:B------:R-:W-:Y:S05]  /*02b0*/  EXIT ;  /* 0x000000000000794d */ /* 0x000fea0003800000 */
.L_x_15:
        /* <DEDUP_REMOVED lines=12> */
.L_x_48:


//--------------------- .text._Z3addPiS_i         --------------------------
	.section	.text._Z3addPiS_i,"ax",@progbits
	.align	128
        .global         _Z3addPiS_i
        .type           _Z3addPiS_i,@function
        .size           _Z3addPiS_i,(.L_x_49 - _Z3addPiS_i)
        .other          _Z3addPiS_i,@"STO_CUDA_ENTRY STV_DEFAULT"
_Z3addPiS_i:
.text._Z3addPiS_i:
[----:B------:R-:W-:Y:S01]  /*0000*/  LDC R1, c[0x0][0x37c] ;  /* 0x0000df00ff017b82 */ /* 0x000fe20000000800 */
[----:B------:R-:W0:Y:S01]  /*0010*/  S2R R11, SR_CTAID.X ;  /* 0x00000000000b7919 */ /* 0x000e220000002500 */
[----:B------:R-:W1:Y:S01]  /*0020*/  S2R R0, SR_TID.X ;  /* 0x0000000000007919 */ /* 0x000e620000002100 */
[----:B0-----:R-:W-:-:S13]  /*0030*/  ISETP.NE.AND P0, PT, R11, RZ, PT ;  /* 0x000000ff0b00720c */ /* 0x001fda0003f05270 */
[----:B-1----:R-:W-:Y:S05]  /*0040*/  @!P0 EXIT ;  /* 0x000000000000894d */ /* 0x002fea0003800000 */
[----:B------:R-:W0:Y:S01]  /*0050*/  LDC.64 R2, c[0x0][0x380] ;  /* 0x0000e000ff027b82 */ /* 0x000e220000000a00 */
[C---:B------:R-:W-:Y:S01]  /*0060*/  LOP3.LUT P1, R4, R11.reuse, 0x3, RZ, 0xc0, !PT ;  /* 0x000000030b047812 */ /* 0x040fe2000782c0ff */
[C---:B------:R-:W-:Y:S01]  /*0070*/  IMAD R0, R11.reuse, 0x40, R0 ;  /* 0x000000400b007824 */ /* 0x040fe200078e0200 */
[----:B------:R-:W1:Y:S01]  /*0080*/  LDCU.64 UR4, c[0x0][0x358] ;  /* 0x00006b00ff0477ac */ /* 0x000e620008000a00 */
[----:B------:R-:W-:Y:S02]  /*0090*/  ISETP.GE.U32.AND P0, PT, R11, 0x4, PT ;  /* 0x000000040b00780c */ /* 0x000fe40003f06070 */
[C---:B------:R-:W-:Y:S02]  /*00a0*/  VIADD R10, R0.reuse, 0x20 ;  /* 0x00000020000a7836 */ /* 0x040fe40000000000 */
[----:B0-----:R-:W-:-:S06]  /*00b0*/  IMAD.WIDE R2, R0, 0x4, R2 ;  /* 0x0000000400027825 */ /* 0x001fcc00078e0202 */
[----:B-1----:R-:W-:Y:S05]  /*00c0*/  @!P1 BRA `(.L_x_16) ;  /* 0x0000000000549947 */ /* 0x002fea0003800000 */
[----:B------:R-:W0:Y:S01]  /*00d0*/  LDCU UR6, c[0x0][0x390] ;  /* 0x00007200ff0677ac */ /* 0x000e220008000800 */
[----:B------:R-:W-:Y:S01]  /*00e0*/  IADD3 R6, PT, PT, -R4, RZ, RZ ;  /* 0x000000ff04067210 */ /* 0x000fe20007ffe1ff */
[----:B------:R-:W-:Y:S01]  /*00f0*/  VIADD R7, R11, 0xffffffff ;  /* 0xffffffff0b077836 */ /* 0x000fe20000000000 */
[----:B------:R-:W1:Y:S01]  /*0100*/  LDCU UR7, c[0x0][0x390] ;  /* 0x00007200ff0777ac */ /* 0x000e620008000800 */
[----:B0-----:R-:W-:-:S13]  /*0110*/  ISETP.GE.AND P1, PT, R0, UR6, PT ;  /* 0x0000000600007c0c */ /* 0x001fda000bf26270 */
.L_x_17:
[----:B------:R-:W0:Y:S01]  /*0120*/  LDC.64 R4, c[0x0][0x388] ;  /* 0x0000e200ff047b82 */ /* 0x000e220000000a00 */
[----:B------:R-:W2:Y:S01]  /*0130*/  @!P1 LDG.E R9, desc[UR4][R2.64] ;  /* 0x0000000402099981 */ /* 0x000ea2000c1e1900 */
[----:B0-----:R-:W-:-:S05]  /*0140*/  IMAD.WIDE.U32 R4, R7, 0x4, R4 ;  /* 0x0000000407047825 */ /* 0x001fca00078e0004 */
[----:B------:R-:W2:Y:S01]  /*0150*/  @!P1 LDG.E R8, desc[UR4][R4.64] ;  /* 0x0000000404089981 */ /* 0x000ea2000c1e1900 */
[----:B-1----:R-:W-:-:S13]  /*0160*/  ISETP.GE.AND P2, PT, R10, UR7, PT ;  /* 0x000000070a007c0c */ /* 0x002fda000bf46270 */
[----:B------:R-:W3:Y:S01]  /*0170*/  @!P2 LDG.E R11, desc[UR4][R2.64+0x80] ;  /* 0x00008004020ba981 */ /* 0x000ee2000c1e1900 */
[----:B--2---:R-:W-:-:S05]  /*0180*/  @!P1 IMAD.IADD R9, R8, 0x1, R9 ;  /* 0x0000000108099824 */ /* 0x004fca00078e0209 */
[----:B------:R0:W-:Y:S04]  /*0190*/  @!P1 STG.E desc[UR4][R2.64], R9 ;  /* 0x0000000902009986 */ /* 0x0001e8000c101904 */
[----:B------:R-:W3:Y:S01]  /*01a0*/  @!P2 LDG.E R8, desc[UR4][R4.64] ;  /* 0x000000040408a981 */ /* 0x000ee2000c1e1900 */
[----:B------:R-:W-:Y:S01]  /*01b0*/  VIADD R6, R6, 0x1 ;  /* 0x0000000106067836 */ /* 0x000fe20000000000 */
[----:B---3--:R-:W-:-:S05]  /*01c0*/  @!P2 IADD3 R13, PT, PT, R8, R11, RZ ;  /* 0x0000000b080da210 */ /* 0x008fca0007ffe0ff */
[----:B------:R0:W-:Y:S01]  /*01d0*/  @!P2 STG.E desc[UR4][R2.64+0x80], R13 ;  /* 0x0000800d0200a986 */ /* 0x0001e2000c101904 */
[----:B------:R-:W-:Y:S01]  /*01e0*/  ISETP.NE.AND P2, PT, R6, RZ, PT ;  /* 0x000000ff0600720c */ /* 0x000fe20003f45270 */
[----:B------:R-:W-:-:S05]  /*01f0*/  IMAD.MOV.U32 R11, RZ, RZ, R7 ;  /* 0x000000ffff0b7224 */ /* 0x000fca00078e0007 */
[----:B------:R-:W-:-:S07]  /*0200*/  IADD3 R7, PT, PT, R11, -0x1, RZ ;  /* 0xffffffff0b077810 */ /* 0x000fce0007ffe0ff */
[----:B0-----:R-:W-:Y:S05]  /*0210*/  @P2 BRA `(.L_x_17) ;  /* 0xfffffffc00c02947 */ /* 0x001fea000383ffff */
.L_x_16:
[----:B------:R-:W-:Y:S05]  /*0220*/  @!P0 EXIT ;  /* 0x000000000000894d */ /* 0x000fea0003800000 */
[----:B------:R-:W0:Y:S01]  /*0230*/  LDC.64 R6, c[0x0][0x388] ;  /* 0x0000e200ff067b82 */ /* 0x000e220000000a00 */
[----:B------:R-:W1:Y:S01]  /*0240*/  LDCU UR6, c[0x0][0x390] ;  /* 0x00007200ff0677ac */ /* 0x000e620008000800 */
[C---:B------:R-:W-:Y:S01]  /*0250*/  VIADD R9, R11.reuse, 0xffffffff ;  /* 0xffffffff0b097836 */ /* 0x040fe20000000000 */
[----:B------:R-:W-:Y:S01]  /*0260*/  IADD3 R11, PT, PT, R11, -0x4, RZ ;  /* 0xfffffffc0b0b7810 */ /* 0x000fe20007ffe0ff */
[----:B------:R-:W2:Y:S04]  /*0270*/  LDCU UR7, c[0x0][0x390] ;  /* 0x00007200ff0777ac */ /* 0x000ea80008000800 */
[----:B------:R-:W3:Y:S01]  /*0280*/  LDC.64 R4, c[0x0][0x388] ;  /* 0x0000e200ff047b82 */ /* 0x000ee20000000a00 */
[----:B-1----:R-:W-:Y:S01]  /*0290*/  ISETP.GE.AND P0, PT, R0, UR6, PT ;  /* 0x0000000600007c0c */ /* 0x002fe2000bf06270 */
[----:B0-2---:R-:W-:-:S12]  /*02a0*/  IMAD.WIDE.U32 R6, R9, 0x4, R6 ;  /* 0x0000000409067825 */ /* 0x005fd800078e0006 */
.L_x_30:
[----:B------:R-:W-:-:S13]  /*02b0*/  ISETP.GE.AND P1, PT, R10, UR7, PT ;  /* 0x000000070a007c0c */ /* 0x000fda000bf26270 */
[----:B0-----:R0:W5:Y:S01]  /*02c0*/  @!P1 LDG.E R13, desc[UR4][R2.64+0x80] ;  /* 0x00008004020d9981 */ /* 0x001162000c1e1900 */
[----:B------:R-:W-:Y:S04]  /*02d0*/  BSSY.RECONVERGENT B0, `(.L_x_18) ;  /* 0x0000006000007945 */ /* 0x000fe80003800200 */
[----:B-123--:R-:W-:Y:S05]  /*02e0*/  @P0 BRA `(.L_x_19) ;  /* 0x0000000000100947 */ /* 0x00efea0003800000 */
[----:B------:R-:W2:Y:S04]  /*02f0*/  LDG.E R8, desc[UR4][R6.64] ;  /* 0x0000000406087981 */ /* 0x000ea8000c1e1900 */
[----:B------:R-:W2:Y:S02]  /*0300*/  LDG.E R9, desc[UR4][R2.64] ;  /* 0x0000000402097981 */ /* 0x000ea4000c1e1900 */
[----:B--2---:R-:W-:-:S05]  /*0310*/  IMAD.IADD R9, R8, 0x1, R9 ;  /* 0x0000000108097824 */ /* 0x004fca00078e0209 */
[----:B------:R1:W-:Y:S02]  /*0320*/  STG.E desc[UR4][R2.64], R9 ;  /* 0x0000000902007986 */ /* 0x0003e4000c101904 */
.L_x_19:
[----:B------:R-:W-:Y:S05]  /*0330*/  BSYNC.RECONVERGENT B0 ;  /* 0x0000000000007941 */ /* 0x000fea0003800200 */
.L_x_18:
[----:B------:R-:W2:Y:S01]  /*0340*/  @!P1 LDG.E R8, desc[UR4][R6.64] ;  /* 0x0000000406089981 */ /* 0x000ea2000c1e1900 */
[----:B------:R-:W-:Y:S01]  /*0350*/  ISETP.GE.AND P0, PT, R0, UR7, PT ;  /* 0x0000000700007c0c */ /* 0x000fe2000bf06270 */
[----:B-1----:R-:W-:Y:S01]  /*0360*/  VIADD R9, R11, 0x1 ;  /* 0x000000010b097836 */ /* 0x002fe20000000000 */
[----:B------:R-:W-:Y:S01]  /*0370*/  BSSY.RECONVERGENT B0, `(.L_x_20) ;  /* 0x000000b000007945 */ /* 0x000fe20003800200 */
[----:B--2--5:R-:W-:Y:S02]  /*0380*/  @!P1 IADD3 R15, PT, PT, R8, R13, RZ ;  /* 0x0000000d080f9210 */ /* 0x024fe40007ffe0ff */
[--C-:B---3--:R-:W-:Y:S01]  /*0390*/  IMAD.WIDE.U32 R8, R9, 0x4, R4.reuse ;  /* 0x0000000409087825 */ /* 0x108fe200078e0004 */
[----:B------:R-:W-:Y:S02]  /*03a0*/  IADD3 R13, PT, PT, R11, 0x2, RZ ;  /* 0x000000020b0d7810 */ /* 0x000fe40007ffe0ff */
[----:B------:R1:W-:Y:S03]  /*03b0*/  @!P1 STG.E desc[UR4][R2.64+0x80], R15 ;  /* 0x0000800f02009986 */ /* 0x0003e6000c101904 */
[----:B------:R-:W-:-:S02]  /*03c0*/  IMAD.WIDE.U32 R12, R13, 0x4, R4 ;  /* 0x000000040d0c7825 */ /* 0x000fc400078e0004 */
[----:B------:R-:W-:Y:S05]  /*03d0*/  @P0 BRA `(.L_x_21) ;  /* 0x0000000000100947 */ /* 0x000fea0003800000 */
[----:B------:R-:W2:Y:S04]  /*03e0*/  LDG.E R14, desc[UR4][R12.64] ;  /* 0x000000040c0e7981 */ /* 0x000ea8000c1e1900 */
[----:B-1----:R-:W2:Y:S02]  /*03f0*/  LDG.E R15, desc[UR4][R2.64] ;  /* 0x00000004020f7981 */ /* 0x002ea4000c1e1900 */
[----:B--2---:R-:W-:-:S05]  /*0400*/  IMAD.IADD R15, R14, 0x1, R15 ;  /* 0x000000010e0f7824 */ /* 0x004fca00078e020f */
[----:B------:R2:W-:Y:S02]  /*0410*/  STG.E desc[UR4][R2.64], R15 ;  /* 0x0000000f02007986 */ /* 0x0005e4000c101904 */
.L_x_21:
[----:B------:R-:W-:Y:S05]  /*0420*/  BSYNC.RECONVERGENT B0 ;  /* 0x0000000000007941 */ /* 0x000fea0003800200 */
.L_x_20:
[----:B------:R-:W-:Y:S04]  /*0430*/  BSSY.RECONVERGENT B0, `(.L_x_22) ;  /* 0x0000006000007945 */ /* 0x000fe80003800200 */
[----:B------:R-:W-:Y:S05]  /*0440*/  @P1 BRA `(.L_x_23) ;  /* 0x0000000000101947 */ /* 0x000fea0003800000 */
[----:B------:R-:W3:Y:S04]  /*0450*/  LDG.E R12, desc[UR4][R12.64] ;  /* 0x000000040c0c7981 */ /* 0x000ee8000c1e1900 */
[----:B-12---:R-:W3:Y:S02]  /*0460*/  LDG.E R15, desc[UR4][R2.64+0x80] ;  /* 0x00008004020f7981 */ /* 0x006ee4000c1e1900 */
[----:B---3--:R-:W-:-:S05]  /*0470*/  IADD3 R15, PT, PT, R12, R15, RZ ;  /* 0x0000000f0c0f7210 */ /* 0x008fca0007ffe0ff */
[----:B------:R3:W-:Y:S02]  /*0480*/  STG.E desc[UR4][R2.64+0x80], R15 ;  /* 0x0000800f02007986 */ /* 0x0007e4000c101904 */
.L_x_23:
[----:B------:R-:W-:Y:S05]  /*0490*/  BSYNC.RECONVERGENT B0 ;  /* 0x0000000000007941 */ /* 0x000fea0003800200 */
.L_x_22:
[----:B------:R-:W-:Y:S04]  /*04a0*/  BSSY.RECONVERGENT B0, `(.L_x_24) ;  /* 0x0000006000007945 */ /* 0x000fe80003800200 */
[----:B------:R-:W-:Y:S05]  /*04b0*/  @P0 BRA `(.L_x_25) ;  /* 0x0000000000100947 */ /* 0x000fea0003800000 */
[----:B------:R-:W4:Y:S04]  /*04c0*/  LDG.E R12, desc[UR4][R8.64] ;  /* 0x00000004080c7981 */ /* 0x000f28000c1e1900 */
[----:B------:R-:W4:Y:S02]  /*04d0*/  LDG.E R13, desc[UR4][R2.64] ;  /* 0x00000004020d7981 */ /* 0x000f24000c1e1900 */
[----:B----4-:R-:W-:-:S05]  /*04e0*/  IMAD.IADD R13, R12, 0x1, R13 ;  /* 0x000000010c0d7824 */ /* 0x010fca00078e020d */
[----:B------:R4:W-:Y:S02]  /*04f0*/  STG.E desc[UR4][R2.64], R13 ;  /* 0x0000000d02007986 */ /* 0x0009e4000c101904 */
.L_x_25:
[----:B------:R-:W-:Y:S05]  /*0500*/  BSYNC.RECONVERGENT B0 ;  /* 0x0000000000007941 */ /* 0x000fea0003800200 */
.L_x_24:
[----:B------:R-:W-:Y:S04]  /*0510*/  BSSY.RECONVERGENT B0, `(.L_x_26) ;  /* 0x0000006000007945 */ /* 0x000fe80003800200 */
[----:B------:R-:W-:Y:S05]  /*0520*/  @P1 BRA `(.L_x_27) ;  /* 0x0000000000101947 */ /* 0x000fea0003800000 */
[----:B------:R-:W5:Y:S04]  /*0530*/  LDG.E R8, desc[UR4][R8.64] ;  /* 0x0000000408087981 */ /* 0x000f68000c1e1900 */
[----:B----4-:R-:W5:Y:S02]  /*0540*/  LDG.E R13, desc[UR4][R2.64+0x80] ;  /* 0x00008004020d7981 */ /* 0x010f64000c1e1900 */
[----:B-----5:R-:W-:-:S05]  /*0550*/  IADD3 R13, PT, PT, R8, R13, RZ ;  /* 0x0000000d080d7210 */ /* 0x020fca0007ffe0ff */
[----:B------:R4:W-:Y:S02]  /*0560*/  STG.E desc[UR4][R2.64+0x80], R13 ;  /* 0x0000800d02007986 */ /* 0x0009e4000c101904 */
.L_x_27:
[----:B------:R-:W-:Y:S05]  /*0570*/  BSYNC.RECONVERGENT B0 ;  /* 0x0000000000007941 */ /* 0x000fea0003800200 */
.L_x_26:
[----:B------:R-:W-:Y:S01]  /*0580*/  BSSY.RECONVERGENT B0, `(.L_x_28) ;  /* 0x0000007000007945 */ /* 0x000fe20003800200 */
[----:B------:R-:W-:-:S03]  /*0590*/  IMAD.WIDE.U32 R8, R11, 0x4, R4 ;  /* 0x000000040b087825 */ /* 0x000fc600078e0004 */
[----:B------:R-:W-:Y:S05]  /*05a0*/  @P0 BRA `(.L_x_29) ;  /* 0x0000000000100947 */ /* 0x000fea0003800000 */
[----:B------:R-:W5:Y:S04]  /*05b0*/  LDG.E R12, desc[UR4][R8.64] ;  /* 0x00000004080c7981 */ /* 0x000f68000c1e1900 */
[----:B----4-:R-:W5:Y:S02]  /*05c0*/  LDG.E R13, desc[UR4][R2.64] ;  /* 0x00000004020d7981 */ /* 0x010f64000c1e1900 */
[----:B-----5:R-:W-:-:S05]  /*05d0*/  IMAD.IADD R13, R12, 0x1, R13 ;  /* 0x000000010c0d7824 */ /* 0x020fca00078e020d */
[----:B------:R4:W-:Y:S02]  /*05e0*/  STG.E desc[UR4][R2.64], R13 ;  /* 0x0000000d02007986 */ /* 0x0009e4000c101904 */
.L_x_29:
[----:B------:R-:W-:Y:S05]  /*05f0*/  BSYNC.RECONVERGENT B0 ;  /* 0x0000000000007941 */ /* 0x000fea0003800200 */
.L_x_28:
[----:B------:R-:W5:Y:S04]  /*0600*/  @!P1 LDG.E R8, desc[UR4][R8.64] ;  /* 0x0000000408089981 */ /* 0x000f68000c1e1900 */
[----:B----4-:R-:W5:Y:S01]  /*0610*/  @!P1 LDG.E R13, desc[UR4][R2.64+0x80] ;  /* 0x00008004020d9981 */ /* 0x010f62000c1e1900 */
[C---:B------:R-:W-:Y:S01]  /*0620*/  VIADD R12, R11.reuse, 0x4 ;  /* 0x000000040b0c7836 */ /* 0x040fe20000000000 */
[----:B------:R-:W-:Y:S02]  /*0630*/  IADD3 R6, P2, PT, R6, -0x10, RZ ;  /* 0xfffffff006067810 */ /* 0x000fe40007f5e0ff */
[----:B------:R-:W-:Y:S02]  /*0640*/  IADD3 R11, PT, PT, R11, -0x4, RZ ;  /* 0xfffffffc0b0b7810 */ /* 0x000fe40007ffe0ff */
[----:B------:R-:W-:-:S02]  /*0650*/  IADD3.X R7, PT, PT, R7, -0x1, RZ, P2, !PT ;  /* 0xffffffff07077810 */ /* 0x000fc400017fe4ff */
[----:B-----5:R-:W-:-:S05]  /*0660*/  @!P1 IADD3 R13, PT, PT, R8, R13, RZ ;  /* 0x0000000d080d9210 */ /* 0x020fca0007ffe0ff */
[----:B------:R4:W-:Y:S01]  /*0670*/  @!P1 STG.E desc[UR4][R2.64+0x80], R13 ;  /* 0x0000800d02009986 */ /* 0x0009e2000c101904 */
[----:B------:R-:W-:-:S13]  /*0680*/  ISETP.GT.AND P1, PT, R12, 0x4, PT ;  /* 0x000000040c00780c */ /* 0x000fda0003f24270 */
[----:B----4-:R-:W-:Y:S05]  /*0690*/  @P1 BRA `(.L_x_30) ;  /* 0xfffffffc00041947 */ /* 0x010fea000383ffff */
[----:B------:R-:W-:Y:S05]  /*06a0*/  EXIT ;  /* 0x000000000000794d */ /* 0x000fea0003800000 */
.L_x_31:
        /* <DEDUP_REMOVED lines=13> */
.L_x_49:


//--------------------- .text._Z4scanPiS_S_i      --------------------------
	.section	.text._Z4scanPiS_S_i,"ax",@progbits
	.align	128
        .global         _Z4scanPiS_S_i
        .type           _Z4scanPiS_S_i,@function
        .size           _Z4scanPiS_S_i,(.L_x_50 - _Z4scanPiS_S_i)
        .other          _Z4scanPiS_S_i,@"STO_CUDA_ENTRY STV_DEFAULT"
_Z4scanPiS_S_i:
.text._Z4scanPiS_S_i:
[----:B------:R-:W-:Y:S01]  /*0000*/  LDC R1, c[0x0][0x37c] ;  /* 0x0000df00ff017b82 */ /* 0x000fe20000000800 */
[----:B------:R-:W0:Y:S01]  /*0010*/  S2R R3, SR_TID.X ;  /* 0x0000000000037919 */ /* 0x000e220000002100 */
[----:B------:R-:W1:Y:S06]  /*0020*/  LDCU UR8, c[0x0][0x398] ;  /* 0x00007300ff0877ac */ /* 0x000e6c0008000800 */
[----:B------:R-:W2:Y:S01]  /*0030*/  LDC.64 R6, c[0x0][0x380] ;  /* 0x0000e000ff067b82 */ /* 0x000ea20000000a00 */
[----:B------:R-:W0:Y:S01]  /*0040*/  S2R R0, SR_CTAID.X ;  /* 0x0000000000007919 */ /* 0x000e220000002500 */
[----:B------:R-:W3:Y:S01]  /*0050*/  LDCU.64 UR6, c[0x0][0x358] ;  /* 0x00006b00ff0677ac */ /* 0x000ee20008000a00 */
[----:B0-----:R-:W-:-:S04]  /*0060*/  IMAD R2, R0, 0x40, R3 ;  /* 0x0000004000027824 */ /* 0x001fc800078e0203 */
[C---:B--2---:R-:W-:Y:S01]  /*0070*/  IMAD.WIDE R6, R2.reuse, 0x4, R6 ;  /* 0x0000000402067825 */ /* 0x044fe200078e0206 */
[----:B-1----:R-:W-:-:S13]  /*0080*/  ISETP.GE.AND P1, PT, R2, UR8, PT ;  /* 0x0000000802007c0c */ /* 0x002fda000bf26270 */
[----:B---3--:R-:W2:Y:S01]  /*0090*/  @!P1 LDG.E R5, desc[UR6][R6.64] ;  /* 0x0000000606059981 */ /* 0x008ea2000c1e1900 */
[----:B------:R-:W0:Y:S01]  /*00a0*/  S2UR UR5, SR_CgaCtaId ;  /* 0x00000000000579c3 */ /* 0x000e220000008800 */
[----:B------:R-:W-:Y:S01]  /*00b0*/  UMOV UR4, 0x400 ;  /* 0x0000040000047882 */ /* 0x000fe20000000000 */
[----:B------:R-:W-:Y:S01]  /*00c0*/  VIADD R8, R2, 0x20 ;  /* 0x0000002002087836 */ /* 0x000fe20000000000 */
[----:B------:R-:W-:Y:S04]  /*00d0*/  BSSY.RECONVERGENT B0, `(.L_x_32) ;  /* 0x000000b000007945 */ /* 0x000fe80003800200 */
[----:B------:R-:W-:Y:S01]  /*00e0*/  ISETP.GE.AND P0, PT, R8, UR8, PT ;  /* 0x0000000808007c0c */ /* 0x000fe2000bf06270 */
[----:B0-----:R-:W-:-:S06]  /*00f0*/  ULEA UR4, UR5, UR4, 0x18 ;  /* 0x0000000405047291 */ /* 0x001fcc000f8ec0ff */
[----:B------:R-:W-:-:S05]  /*0100*/  LEA R4, R3, UR4, 0x2 ;  /* 0x0000000403047c11 */ /* 0x000fca000f8e10ff */
[----:B--2---:R0:W-:Y:S04]  /*0110*/  @!P1 STS [R4], R5 ;  /* 0x0000000504009388 */ /* 0x0041e80000000800 */
[----:B------:R0:W-:Y:S01]  /*0120*/  @P1 STS [R4], RZ ;  /* 0x000000ff04001388 */ /* 0x0001e20000000800 */
[----:B------:R-:W-:Y:S05]  /*0130*/  @P0 BRA `(.L_x_33) ;  /* 0x00000000000c0947 */ /* 0x000fea0003800000 */
[----:B------:R-:W2:Y:S04]  /*0140*/  LDG.E R7, desc[UR6][R6.64+0x80] ;  /* 0x0000800606077981 */ /* 0x000ea8000c1e1900 */
[----:B--2---:R2:W-:Y:S01]  /*0150*/  STS [R4+0x80], R7 ;  /* 0x0000800704007388 */ /* 0x0045e20000000800 */
[----:B------:R-:W-:Y:S05]  /*0160*/  BRA `(.L_x_34) ;  /* 0x0000000000047947 */ /* 0x000fea0003800000 */
.L_x_33:
[----:B------:R1:W-:Y:S02]  /*0170*/  STS [R4+0x80], RZ ;  /* 0x000080ff04007388 */ /* 0x0003e40000000800 */
.L_x_34:
[----:B------:R-:W-:Y:S05]  /*0180*/  BSYNC.RECONVERGENT B0 ;  /* 0x0000000000007941 */ /* 0x000fea0003800200 */
.L_x_32:
[----:B------:R-:W-:Y:S01]  /*0190*/  BAR.SYNC.DEFER_BLOCKING 0x0 ;  /* 0x0000000000007b1d */ /* 0x000fe20000010000 */
[C---:B------:R-:W-:Y:S02]  /*01a0*/  ISETP.GT.U32.AND P2, PT, R3.reuse, 0x1f, PT ;  /* 0x0000001f0300780c */ /* 0x040fe40003f44070 */
[C---:B------:R-:W-:Y:S02]  /*01b0*/  ISETP.GT.U32.AND P3, PT, R3.reuse, 0xf, PT ;  /* 0x0000000f0300780c */ /* 0x040fe40003f64070 */
[----:B------:R-:W-:-:S09]  /*01c0*/  ISETP.GT.U32.AND P4, PT, R3, 0x1, PT ;  /* 0x000000010300780c */ /* 0x000fd20003f84070 */
[C---:B------:R-:W-:Y:S02]  /*01d0*/  @!P2 LEA R9, R3.reuse, UR4, 0x3 ;  /* 0x000000040309ac11 */ /* 0x040fe4000f8e18ff */
[----:B------:R-:W-:-:S03]  /*01e0*/  @!P3 LEA R10, R3, UR4, 0x4 ;  /* 0x00000004030abc11 */ /* 0x000fc6000f8e20ff */
[----:B--2---:R-:W2:Y:S02]  /*01f0*/  @!P2 LDS.64 R6, [R9] ;  /* 0x000000000906a984 */ /* 0x004ea40000000a00 */
[----:B--2---:R-:W-:-:S05]  /*0200*/  @!P2 IMAD.IADD R6, R6, 0x1, R7 ;  /* 0x000000010606a824 */ /* 0x004fca00078e0207 */
[----:B------:R-:W-:Y:S01]  /*0210*/  @!P2 STS [R9+0x4], R6 ;  /* 0x000004060900a388 */ /* 0x000fe20000000800 */
[----:B------:R-:W-:Y:S01]  /*0220*/  BAR.SYNC.DEFER_BLOCKING 0x0 ;  /* 0x0000000000007b1d */ /* 0x000fe20000010000 */
[----:B------:R-:W-:-:S13]  /*0230*/  ISETP.GT.U32.AND P2, PT, R3, 0x7, PT ;  /* 0x000000070300780c */ /* 0x000fda0003f44070 */
[----:B------:R-:W-:Y:S01]  /*0240*/  @!P2 LEA R12, R3, UR4, 0x5 ;  /* 0x00000004030cac11 */ /* 0x000fe2000f8e28ff */
[----:B0-----:R-:W-:Y:S04]  /*0250*/  @!P3 LDS R5, [R10+0x4] ;  /* 0x000004000a05b984 */ /* 0x001fe80000000800 */
[----:B------:R-:W0:Y:S02]  /*0260*/  @!P3 LDS R8, [R10+0xc] ;  /* 0x00000c000a08b984 */ /* 0x000e240000000800 */
[----:B0-----:R-:W-:-:S05]  /*0270*/  @!P3 IMAD.IADD R5, R5, 0x1, R8 ;  /* 0x000000010505b824 */ /* 0x001fca00078e0208 */
[----:B------:R0:W-:Y:S01]  /*0280*/  @!P3 STS [R10+0xc], R5 ;  /* 0x00000c050a00b388 */ /* 0x0001e20000000800 */
[----:B------:R-:W-:Y:S01]  /*0290*/  BAR.SYNC.DEFER_BLOCKING 0x0 ;  /* 0x0000000000007b1d */ /* 0x000fe20000010000 */
[C---:B------:R-:W-:Y:S02]  /*02a0*/  ISETP.GT.U32.AND P3, PT, R3.reuse, 0x3, PT ;  /* 0x000000030300780c */ /* 0x040fe40003f64070 */
[----:B0-----:R-:W-:-:S11]  /*02b0*/  @!P4 LEA R10, R3, UR4, 0x7 ;  /* 0x00000004030acc11 */ /* 0x001fd6000f8e38ff */
[----:B------:R-:W-:Y:S01]  /*02c0*/  @!P3 LEA R11, R3, UR4, 0x6 ;  /* 0x00000004030bbc11 */ /* 0x000fe2000f8e30ff */
[----:B------:R-:W-:Y:S04]  /*02d0*/  @!P2 LDS R7, [R12+0xc] ;  /* 0x00000c000c07a984 */ /* 0x000fe80000000800 */
[----:B------:R-:W0:Y:S02]  /*02e0*/  @!P2 LDS R8, [R12+0x1c] ;  /* 0x00001c000c08a984 */ /* 0x000e240000000800 */
[----:B0-----:R-:W-:-:S05]  /*02f0*/  @!P2 IMAD.IADD R7, R7, 0x1, R8 ;  /* 0x000000010707a824 */ /* 0x001fca00078e0208 */
[----:B------:R-:W-:Y:S01]  /*0300*/  @!P2 STS [R12+0x1c], R7 ;  /* 0x00001c070c00a388 */ /* 0x000fe20000000800 */
[----:B------:R-:W-:Y:S01]  /*0310*/  BAR.SYNC.DEFER_BLOCKING 0x0 ;  /* 0x0000000000007b1d */ /* 0x000fe20000010000 */
[----:B------:R-:W-:-:S05]  /*0320*/  ISETP.NE.AND P2, PT, R3, RZ, PT ;  /* 0x000000ff0300720c */ /* 0x000fca0003f45270 */
[----:B------:R-:W-:Y:S04]  /*0330*/  @!P3 LDS R6, [R11+0x1c] ;  /* 0x00001c000b06b984 */ /* 0x000fe80000000800 */
[----:B------:R-:W0:Y:S02]  /*0340*/  @!P3 LDS R9, [R11+0x3c] ;  /* 0x00003c000b09b984 */ /* 0x000e240000000800 */
[----:B0-----:R-:W-:-:S05]  /*0350*/  @!P3 IMAD.IADD R6, R6, 0x1, R9 ;  /* 0x000000010606b824 */ /* 0x001fca00078e0209 */
[----:B------:R-:W-:Y:S01]  /*0360*/  @!P3 STS [R11+0x3c], R6 ;  /* 0x00003c060b00b388 */ /* 0x000fe20000000800 */
[----:B------:R-:W-:Y:S01]  /*0370*/  BAR.SYNC.DEFER_BLOCKING 0x0 ;  /* 0x0000000000007b1d */ /* 0x000fe20000010000 */
[----:B------:R-:W-:-:S13]  /*0380*/  ISETP.GT.U32.AND P3, PT, R3, 0x6, PT ;  /* 0x000000060300780c */ /* 0x000fda0003f64070 */
[----:B------:R-:W-:Y:S01]  /*0390*/  @!P3 LEA R12, R3, UR4, 0x5 ;  /* 0x00000004030cbc11 */ /* 0x000fe2000f8e28ff */
[----:B------:R-:W-:Y:S04]  /*03a0*/  @!P4 LDS R5, [R10+0x3c] ;  /* 0x00003c000a05c984 */ /* 0x000fe80000000800 */
[----:B------:R-:W0:Y:S02]  /*03b0*/  @!P4 LDS R8, [R10+0x7c] ;  /* 0x00007c000a08c984 */ /* 0x000e240000000800 */
[----:B0-----:R-:W-:-:S05]  /*03c0*/  @!P4 IMAD.IADD R5, R5, 0x1, R8 ;  /* 0x000000010505c824 */ /* 0x001fca00078e0208 */
[----:B------:R0:W-:Y:S01]  /*03d0*/  @!P4 STS [R10+0x7c], R5 ;  /* 0x00007c050a00c388 */ /* 0x0001e20000000800 */
[----:B------:R-:W-:Y:S01]  /*03e0*/  BAR.SYNC.DEFER_BLOCKING 0x0 ;  /* 0x0000000000007b1d */ /* 0x000fe20000010000 */
[----:B------:R-:W-:-:S13]  /*03f0*/  ISETP.GT.U32.AND P4, PT, R3, 0x2, PT ;  /* 0x000000020300780c */ /* 0x000fda0003f84070 */
[----:B0-----:R-:W-:Y:S01]  /*0400*/  @!P4 LEA R10, R3, UR4, 0x6 ;  /* 0x00000004030acc11 */ /* 0x001fe2000f8e30ff */
[----:B------:R-:W-:Y:S04]  /*0410*/  @!P2 LDS R7, [UR4+0x7c] ;  /* 0x00007c04ff07a984 */ /* 0x000fe80008000800 */
[----:B------:R-:W0:Y:S02]  /*0420*/  @!P2 LDS R8, [UR4+0xfc] ;  /* 0x0000fc04ff08a984 */ /* 0x000e240008000800 */
[----:B0-----:R-:W-:-:S05]  /*0430*/  @!P2 IMAD.IADD R7, R7, 0x1, R8 ;  /* 0x000000010707a824 */ /* 0x001fca00078e0208 */
[----:B------:R-:W-:Y:S01]  /*0440*/  @!P2 STS [UR4+0xfc], R7 ;  /* 0x0000fc07ff00a988 */ /* 0x000fe20008000804 */
[----:B------:R-:W-:Y:S08]  /*0450*/  BAR.SYNC.DEFER_BLOCKING 0x0 ;  /* 0x0000000000007b1d */ /* 0x000ff00000010000 */
[----:B------:R-:W-:Y:S06]  /*0460*/  BAR.SYNC.DEFER_BLOCKING 0x0 ;  /* 0x0000000000007b1d */ /* 0x000fec0000010000 */
[----:B------:R-:W-:Y:S04]  /*0470*/  @!P2 LDS R6, [UR4+0x7c] ;  /* 0x00007c04ff06a984 */ /* 0x000fe80008000800 */
[----:B------:R-:W0:Y:S02]  /*0480*/  @!P2 LDS R9, [UR4+0xbc] ;  /* 0x0000bc04ff09a984 */ /* 0x000e240008000800 */
[----:B0-----:R-:W-:-:S05]  /*0490*/  @!P2 IMAD.IADD R6, R6, 0x1, R9 ;  /* 0x000000010606a824 */ /* 0x001fca00078e0209 */
[----:B------:R-:W-:Y:S01]  /*04a0*/  @!P2 STS [UR4+0xbc], R6 ;  /* 0x0000bc06ff00a988 */ /* 0x000fe20008000804 */
[----:B------:R-:W-:Y:S06]  /*04b0*/  BAR.SYNC.DEFER_BLOCKING 0x0 ;  /* 0x0000000000007b1d */ /* 0x000fec0000010000 */
        /* <DEDUP_REMOVED lines=10> */
[----:B------:R-:W-:Y:S01]  /*0560*/  @!P3 STS [R12+0x2c], R7 ;  /* 0x00002c070c00b388 */ /* 0x000fe20000000800 */
[----:B------:R-:W-:Y:S01]  /*0570*/  BAR.SYNC.DEFER_BLOCKING 0x0 ;  /* 0x0000000000007b1d */ /* 0x000fe20000010000 */
[----:B------:R-:W-:-:S13]  /*0580*/  ISETP.GT.U32.AND P3, PT, R3, 0x1e, PT ;  /* 0x0000001e0300780c */ /* 0x000fda0003f64070 */
[----:B------:R-:W-:Y:S01]  /*0590*/  @!P3 IMAD R5, R3, 0x4, R4 ;  /* 0x000000040305b824 */ /* 0x000fe200078e0204 */
[----:B------:R-:W-:Y:S04]  /*05a0*/  @!P4 LDS R6, [R14+0xc] ;  /* 0x00000c000e06c984 */ /* 0x000fe80000000800 */
[----:B------:R-:W0:Y:S02]  /*05b0*/  @!P4 LDS R9, [R14+0x14] ;  /* 0x000014000e09c984 */ /* 0x000e240000000800 */
[----:B0-----:R-:W-:-:S05]  /*05c0*/  @!P4 IMAD.IADD R9, R6, 0x1, R9 ;  /* 0x000000010609c824 */ /* 0x001fca00078e0209 */
[----:B------:R-:W-:Y:S01]  /*05d0*/  @!P4 STS [R14+0x14], R9 ;  /* 0x000014090e00c388 */ /* 0x000fe20000000800 */
[----:B------:R-:W-:Y:S06]  /*05e0*/  BAR.SYNC.DEFER_BLOCKING 0x0 ;  /* 0x0000000000007b1d */ /* 0x000fec0000010000 */
[----:B------:R-:W-:Y:S04]  /*05f0*/  @!P3 LDS R3, [R5+0x4] ;  /* 0x000004000503b984 */ /* 0x000fe80000000800 */
[----:B------:R-:W0:Y:S02]  /*0600*/  @!P3 LDS R6, [R5+0x8] ;  /* 0x000008000506b984 */ /* 0x000e240000000800 */
[----:B0-----:R-:W-:-:S02]  /*0610*/  @!P3 IMAD.IADD R8, R3, 0x1, R6 ;  /* 0x000000010308b824 */ /* 0x001fc400078e0206 */
[----:B------:R-:W0:Y:S03]  /*0620*/  LDC.64 R6, c[0x0][0x388] ;  /* 0x0000e200ff067b82 */ /* 0x000e260000000a00 */
[----:B------:R-:W-:Y:S05]  /*0630*/  @!P3 STS [R5+0x8], R8 ;  /* 0x000008080500b388 */ /* 0x000fea0000000800 */
[----:B------:R-:W-:Y:S01]  /*0640*/  BAR.SYNC.DEFER_BLOCKING 0x0 ;  /* 0x0000000000007b1d */ /* 0x000fe20000010000 */
[----:B0-----:R-:W-:-:S05]  /*0650*/  IMAD.WIDE R2, R2, 0x4, R6 ;  /* 0x0000000402027825 */ /* 0x001fca00078e0206 */
[----:B------:R-:W0:Y:S04]  /*0660*/  @!P1 LDS R11, [R4] ;  /* 0x00000000040b9984 */ /* 0x000e280000000800 */
[----:B------:R-:W2:Y:S04]  /*0670*/  @!P0 LDS R13, [R4+0x80] ;  /* 0x00008000040d8984 */ /* 0x000ea80000000800 */
[----:B0-----:R0:W-:Y:S04]  /*0680*/  @!P1 STG.E desc[UR6][R2.64], R11 ;  /* 0x0000000b02009986 */ /* 0x0011e8000c101906 */
[----:B--2---:R0:W-:Y:S01]  /*0690*/  @!P0 STG.E desc[UR6][R2.64+0x80], R13 ;  /* 0x0000800d02008986 */ /* 0x0041e2000c101906 */
[----:B------:R-:W-:Y:S05]  /*06a0*/  @P2 EXIT ;  /* 0x000000000000294d */ /* 0x000fea0003800000 */
[----:B------:R-:W2:Y:S01]  /*06b0*/  LDS R5, [UR4+0xfc] ;  /* 0x0000fc04ff057984 */ /* 0x000ea20008000800 */
[----:B0-----:R-:W0:Y:S02]  /*06c0*/  LDC.64 R2, c[0x0][0x390] ;  /* 0x0000e400ff027b82 */ /* 0x001e240000000a00 */
[----:B0-----:R-:W-:-:S05]  /*06d0*/  IMAD.WIDE.U32 R2, R0, 0x4, R2 ;  /* 0x0000000400027825 */ /* 0x001fca00078e0002 */
[----:B--2---:R-:W-:Y:S01]  /*06e0*/  STG.E desc[UR6][R2.64], R5 ;  /* 0x0000000502007986 */ /* 0x004fe2000c101906 */
[----:B------:R-:W-:Y:S05]  /*06f0*/  EXIT ;  /* 0x000000000000794d */ /* 0x000fea0003800000 */
.L_x_35:
        /* <DEDUP_REMOVED lines=16> */
.L_x_50:


//--------------------- .text._Z13getHistDevicePiPhii --------------------------
	.section	.text._Z13getHistDevicePiPhii,"ax",@progbits
	.align	128
        .global         _Z13getHistDevicePiPhii
        .type           _Z13getHistDevicePiPhii,@function
        .size           _Z13getHistDevicePiPhii,(.L_x_51 - _Z13getHistDevicePiPhii)
        .other          _Z13getHistDevicePiPhii,@"STO_CUDA_ENTRY STV_DEFAULT"
_Z13getHistDevicePiPhii:
.text._Z13getHistDevicePiPhii:
[----:B------:R-:W-:Y:S01]  /*0000*/  LDC R1, c[0x0][0x37c] ;  /* 0x0000df00ff017b82 */ /* 0x000fe20000000800 */
[----:B------:R-:W0:Y:S07]  /*0010*/  S2R R0, SR_TID.X ;  /* 0x0000000000007919 */ /* 0x000e2e0000002100 */
[----:B------:R-:W1:Y:S01]  /*0020*/  S2UR UR5, SR_CgaCtaId ;  /* 0x00000000000579c3 */ /* 0x000e620000008800 */
[----:B------:R-:W2:Y:S01]  /*0030*/  LDCU.64 UR6, c[0x0][0x390] ;  /* 0x00007200ff0677ac */ /* 0x000ea20008000a00 */
[----:B------:R-:W-:Y:S01]  /*0040*/  BSSY.RECONVERGENT B0, `(.L_x_36) ;  /* 0x0000055000007945 */ /* 0x000fe20003800200 */
[----:B------:R-:W-:Y:S01]  /*0050*/  UMOV UR4, 0x400 ;  /* 0x0000040000047882 */ /* 0x000fe20000000000 */
[----:B------:R-:W3:Y:S04]  /*0060*/  LDCU.64 UR10, c[0x0][0x358] ;  /* 0x00006b00ff0a77ac */ /* 0x000ee80008000a00 */
[----:B------:R-:W4:Y:S01]  /*0070*/  S2UR UR8, SR_CTAID.X ;  /* 0x00000000000879c3 */ /* 0x000f220000002500 */
[----:B------:R-:W0:Y:S01]  /*0080*/  LDCU.64 UR12, c[0x0][0x388] ;  /* 0x00007100ff0c77ac */ /* 0x000e220008000a00 */
[----:B------:R-:W0:Y:S06]  /*0090*/  LDCU.64 UR14, c[0x0][0x388] ;  /* 0x00007100ff0e77ac */ /* 0x000e2c0008000a00 */
[----:B------:R-:W4:Y:S01]  /*00a0*/  LDC R7, c[0x0][0x360] ;  /* 0x0000d800ff077b82 */ /* 0x000f220000000800 */
[----:B-1----:R-:W-:-:S02]  /*00b0*/  ULEA UR4, UR5, UR4, 0x18 ;  /* 0x0000000405047291 */ /* 0x002fc4000f8ec0ff */
[----:B--2---:R-:W-:Y:S01]  /*00c0*/  UIMAD UR5, UR7, UR6, URZ ;  /* 0x00000006070572a4 */ /* 0x004fe2000f8e02ff */
[----:B------:R-:W1:Y:S01]  /*00d0*/  LDCU UR6, c[0x0][0x370] ;  /* 0x00006e00ff0677ac */ /* 0x000e620008000800 */
[C---:B0-----:R-:W-:Y:S02]  /*00e0*/  ISETP.GT.U32.AND P0, PT, R0.reuse, 0xff, PT ;  /* 0x000000ff0000780c */ /* 0x041fe40003f04070 */
[----:B------:R-:W-:Y:S01]  /*00f0*/  LEA R3, R0, UR4, 0x2 ;  /* 0x0000000400037c11 */ /* 0x000fe2000f8e10ff */
[----:B----4-:R-:W-:-:S10]  /*0100*/  IMAD R5, R7, UR8, R0 ;  /* 0x0000000807057c24 */ /* 0x010fd4000f8e0200 */
[----:B------:R0:W-:Y:S01]  /*0110*/  @!P0 STS [R3], RZ ;  /* 0x000000ff03008388 */ /* 0x0001e20000000800 */
[----:B------:R-:W-:Y:S01]  /*0120*/  BAR.SYNC.DEFER_BLOCKING 0x0 ;  /* 0x0000000000007b1d */ /* 0x000fe20000010000 */
[----:B------:R-:W-:Y:S01]  /*0130*/  ISETP.GE.AND P1, PT, R5, UR5, PT ;  /* 0x0000000505007c0c */ /* 0x000fe2000bf26270 */
[----:B-1----:R-:W-:-:S12]  /*0140*/  IMAD R2, R7, UR6, RZ ;  /* 0x0000000607027c24 */ /* 0x002fd8000f8e02ff */
[----:B0--3--:R-:W-:Y:S05]  /*0150*/  @P1 BRA `(.L_x_37) ;  /* 0x00000004000c1947 */ /* 0x009fea0003800000 */
[----:B------:R-:W0:Y:S01]  /*0160*/  I2F.U32.RP R10, R2 ;  /* 0x00000002000a7306 */ /* 0x000e220000209000 */
[C---:B------:R-:W-:Y:S01]  /*0170*/  IMAD.IADD R4, R2.reuse, 0x1, R5 ;  /* 0x0000000102047824 */ /* 0x040fe200078e0205 */
[----:B------:R-:W-:Y:S01]  /*0180*/  ISETP.NE.U32.AND P3, PT, R2, RZ, PT ;  /* 0x000000ff0200720c */ /* 0x000fe20003f65070 */
[----:B------:R-:W-:Y:S01]  /*0190*/  IMAD.MOV R11, RZ, RZ, -R2 ;  /* 0x000000ffff0b7224 */ /* 0x000fe200078e0a02 */
[----:B------:R-:W-:Y:S02]  /*01a0*/  BSSY.RECONVERGENT B1, `(.L_x_38) ;  /* 0x0000025000017945 */ /* 0x000fe40003800200 */
[C---:B------:R-:W-:Y:S02]  /*01b0*/  ISETP.GE.AND P1, PT, R4.reuse, UR5, PT ;  /* 0x0000000504007c0c */ /* 0x040fe4000bf26270 */
[----:B------:R-:W-:Y:S02]  /*01c0*/  VIMNMX R9, PT, PT, R4, UR5, !PT ;  /* 0x0000000504097c48 */ /* 0x000fe4000ffe0100 */
[----:B------:R-:W-:-:S04]  /*01d0*/  SEL R8, RZ, 0x1, P1 ;  /* 0x00000001ff087807 */ /* 0x000fc80000800000 */
[----:B------:R-:W-:Y:S01]  /*01e0*/  IADD3 R9, PT, PT, R9, -R4, -R8 ;  /* 0x8000000409097210 */ /* 0x000fe20007ffe808 */
[----:B0-----:R-:W0:Y:S02]  /*01f0*/  MUFU.RCP R10, R10 ;  /* 0x0000000a000a7308 */ /* 0x001e240000001000 */
[----:B0-----:R-:W-:-:S06]  /*0200*/  VIADD R6, R10, 0xffffffe ;  /* 0x0ffffffe0a067836 */ /* 0x001fcc0000000000 */
[----:B------:R0:W1:Y:S02]  /*0210*/  F2I.FTZ.U32.TRUNC.NTZ R7, R6 ;  /* 0x0000000600077305 */ /* 0x000064000021f000 */
[----:B0-----:R-:W-:Y:S02]  /*0220*/  IMAD.MOV.U32 R6, RZ, RZ, RZ ;  /* 0x000000ffff067224 */ /* 0x001fe400078e00ff */
[----:B-1----:R-:W-:-:S04]  /*0230*/  IMAD R11, R11, R7, RZ ;  /* 0x000000070b0b7224 */ /* 0x002fc800078e02ff */
[----:B------:R-:W-:-:S06]  /*0240*/  IMAD.HI.U32 R10, R7, R11, R6 ;  /* 0x0000000b070a7227 */ /* 0x000fcc00078e0006 */
[----:B------:R-:W-:-:S04]  /*0250*/  IMAD.HI.U32 R7, R10, R9, RZ ;  /* 0x000000090a077227 */ /* 0x000fc800078e00ff */
[----:B------:R-:W-:-:S04]  /*0260*/  IMAD.MOV R4, RZ, RZ, -R7 ;  /* 0x000000ffff047224 */ /* 0x000fc800078e0a07 */
[----:B------:R-:W-:-:S05]  /*0270*/  IMAD R9, R2, R4, R9 ;  /* 0x0000000402097224 */ /* 0x000fca00078e0209 */
[----:B------:R-:W-:-:S13]  /*0280*/  ISETP.GE.U32.AND P1, PT, R9, R2, PT ;  /* 0x000000020900720c */ /* 0x000fda0003f26070 */
[----:B------:R-:W-:Y:S02]  /*0290*/  @P1 IMAD.IADD R9, R9, 0x1, -R2 ;  /* 0x0000000109091824 */ /* 0x000fe400078e0a02 */
[----:B------:R-:W-:-:S03]  /*02a0*/  @P1 VIADD R7, R7, 0x1 ;  /* 0x0000000107071836 */ /* 0x000fc60000000000 */
[----:B------:R-:W-:-:S13]  /*02b0*/  ISETP.GE.U32.AND P2, PT, R9, R2, PT ;  /* 0x000000020900720c */ /* 0x000fda0003f46070 */
[----:B------:R-:W-:Y:S01]  /*02c0*/  @P2 VIADD R7, R7, 0x1 ;  /* 0x0000000107072836 */ /* 0x000fe20000000000 */
[----:B------:R-:W-:-:S05]  /*02d0*/  @!P3 LOP3.LUT R7, RZ, R2, RZ, 0x33, !PT ;  /* 0x00000002ff07b212 */ /* 0x000fca00078e33ff */
[----:B------:R-:W-:-:S05]  /*02e0*/  IMAD.IADD R4, R8, 0x1, R7 ;  /* 0x0000000108047824 */ /* 0x000fca00078e0207 */
[C---:B------:R-:W-:Y:S02]  /*02f0*/  LOP3.LUT R6, R4.reuse, 0x3, RZ, 0xc0, !PT ;  /* 0x0000000304067812 */ /* 0x040fe400078ec0ff */
[----:B------:R-:W-:Y:S02]  /*0300*/  ISETP.GE.U32.AND P1, PT, R4, 0x3, PT ;  /* 0x000000030400780c */ /* 0x000fe40003f26070 */
[----:B------:R-:W-:-:S13]  /*0310*/  ISETP.NE.AND P2, PT, R6, 0x3, PT ;  /* 0x000000030600780c */ /* 0x000fda0003f45270 */
[----:B------:R-:W-:Y:S05]  /*0320*/  @!P2 BRA `(.L_x_39) ;  /* 0x000000000030a947 */ /* 0x000fea0003800000 */
[----:B------:R-:W-:-:S05]  /*0330*/  VIADD R4, R4, 0x1 ;  /* 0x0000000104047836 */ /* 0x000fca0000000000 */
[----:B------:R-:W-:-:S05]  /*0340*/  LOP3.LUT R4, R4, 0x3, RZ, 0xc0, !PT ;  /* 0x0000000304047812 */ /* 0x000fca00078ec0ff */
[----:B------:R-:W-:-:S07]  /*0350*/  IMAD.MOV R4, RZ, RZ, -R4 ;  /* 0x000000ffff047224 */ /* 0x000fce00078e0a04 */
.L_x_40:
[----:B------:R-:W-:-:S04]  /*0360*/  IADD3 R6, P2, PT, R5, UR12, RZ ;  /* 0x0000000c05067c10 */ /* 0x000fc8000ff5e0ff */
[----:B------:R-:W-:-:S05]  /*0370*/  LEA.HI.X.SX32 R7, R5, UR13, 0x1, P2 ;  /* 0x0000000d05077c11 */ /* 0x000fca00090f0eff */
[----:B------:R-:W2:Y:S01]  /*0380*/  LDG.E.U8 R6, desc[UR10][R6.64] ;  /* 0x0000000a06067981 */ /* 0x000ea2000c1e1100 */
[----:B------:R-:W-:Y:S02]  /*0390*/  VIADD R4, R4, 0x1 ;  /* 0x0000000104047836 */ /* 0x000fe40000000000 */
[----:B------:R-:W-:-:S03]  /*03a0*/  IMAD.IADD R5, R2, 0x1, R5 ;  /* 0x0000000102057824 */ /* 0x000fc600078e0205 */
[----:B------:R-:W-:Y:S02]  /*03b0*/  ISETP.NE.AND P2, PT, R4, RZ, PT ;  /* 0x000000ff0400720c */ /* 0x000fe40003f45270 */
[----:B0-2---:R-:W-:-:S05]  /*03c0*/  LEA R8, R6, UR4, 0x2 ;  /* 0x0000000406087c11 */ /* 0x005fca000f8e10ff */
[----:B------:R0:W-:Y:S06]  /*03d0*/  ATOMS.POPC.INC.32 RZ, [R8+URZ] ;  /* 0x0000000008ff7f8c */ /* 0x0001ec000d8000ff */
[----:B------:R-:W-:Y:S05]  /*03e0*/  @P2 BRA `(.L_x_40) ;  /* 0xfffffffc00dc2947 */ /* 0x000fea000383ffff */
.L_x_39:
[----:B------:R-:W-:Y:S05]  /*03f0*/  BSYNC.RECONVERGENT B1 ;  /* 0x0000000000017941 */ /* 0x000fea0003800200 */
.L_x_38:
[----:B------:R-:W-:Y:S05]  /*0400*/  @!P1 BRA `(.L_x_37) ;  /* 0x0000000000609947 */ /* 0x000fea0003800000 */
[----:B------:R-:W-:-:S07]  /*0410*/  SHF.R.S32.HI R17, RZ, 0x1f, R2 ;  /* 0x0000001fff117819 */ /* 0x000fce0000011402 */
.L_x_41:
[----:B------:R-:W-:-:S04]  /*0420*/  IADD3 R12, P1, PT, R5, UR14, RZ ;  /* 0x0000000e050c7c10 */ /* 0x000fc8000ff3e0ff */
[----:B------:R-:W-:Y:S02]  /*0430*/  LEA.HI.X.SX32 R13, R5, UR15, 0x1, P1 ;  /* 0x0000000f050d7c11 */ /* 0x000fe400088f0eff */
[----:B------:R-:W-:-:S03]  /*0440*/  IADD3 R6, P1, PT, R2, R12, RZ ;  /* 0x0000000c02067210 */ /* 0x000fc60007f3e0ff */
[----:B------:R-:W2:Y:S02]  /*0450*/  LDG.E.U8 R12, desc[UR10][R12.64] ;  /* 0x0000000a0c0c7981 */ /* 0x000ea4000c1e1100 */
[----:B------:R-:W-:Y:S01]  /*0460*/  IMAD.X R7, R17, 0x1, R13, P1 ;  /* 0x0000000111077824 */ /* 0x000fe200008e060d */
[----:B0-----:R-:W-:-:S04]  /*0470*/  IADD3 R8, P1, PT, R2, R6, RZ ;  /* 0x0000000602087210 */ /* 0x001fc80007f3e0ff */
[----:B------:R-:W3:Y:S01]  /*0480*/  LDG.E.U8 R6, desc[UR10][R6.64] ;  /* 0x0000000a06067981 */ /* 0x000ee2000c1e1100 */
[----:B------:R-:W-:Y:S01]  /*0490*/  IMAD.X R9, R17, 0x1, R7, P1 ;  /* 0x0000000111097824 */ /* 0x000fe200008e0607 */
[----:B------:R-:W-:-:S04]  /*04a0*/  IADD3 R10, P1, PT, R2, R8, RZ ;  /* 0x00000008020a7210 */ /* 0x000fc80007f3e0ff */
[----:B------:R-:W4:Y:S01]  /*04b0*/  LDG.E.U8 R8, desc[UR10][R8.64] ;  /* 0x0000000a08087981 */ /* 0x000f22000c1e1100 */
[----:B------:R-:W-:-:S05]  /*04c0*/  IMAD.X R11, R17, 0x1, R9, P1 ;  /* 0x00000001110b7824 */ /* 0x000fca00008e0609 */
[----:B------:R-:W5:Y:S01]  /*04d0*/  LDG.E.U8 R10, desc[UR10][R10.64] ;  /* 0x0000000a0a0a7981 */ /* 0x000f62000c1e1100 */
[----:B------:R-:W-:-:S05]  /*04e0*/  IMAD R5, R2, 0x4, R5 ;  /* 0x0000000402057824 */ /* 0x000fca00078e0205 */
[----:B------:R-:W-:Y:S02]  /*04f0*/  ISETP.GE.AND P1, PT, R5, UR5, PT ;  /* 0x0000000505007c0c */ /* 0x000fe4000bf26270 */
[----:B-12---:R-:W-:-:S05]  /*0500*/  LEA R4, R12, UR4, 0x2 ;  /* 0x000000040c047c11 */ /* 0x006fca000f8e10ff */
[----:B------:R1:W-:Y:S01]  /*0510*/  ATOMS.POPC.INC.32 RZ, [R4+URZ] ;  /* 0x0000000004ff7f8c */ /* 0x0003e2000d8000ff */
[----:B---3--:R-:W-:-:S05]  /*0520*/  LEA R14, R6, UR4, 0x2 ;  /* 0x00000004060e7c11 */ /* 0x008fca000f8e10ff */
[----:B------:R1:W-:Y:S01]  /*0530*/  ATOMS.POPC.INC.32 RZ, [R14+URZ] ;  /* 0x000000000eff7f8c */ /* 0x0003e2000d8000ff */
[----:B----4-:R-:W-:-:S05]  /*0540*/  LEA R15, R8, UR4, 0x2 ;  /* 0x00000004080f7c11 */ /* 0x010fca000f8e10ff */
[----:B------:R1:W-:Y:S01]  /*0550*/  ATOMS.POPC.INC.32 RZ, [R15+URZ] ;  /* 0x000000000fff7f8c */ /* 0x0003e2000d8000ff */
[----:B-----5:R-:W-:-:S05]  /*0560*/  LEA R16, R10, UR4, 0x2 ;  /* 0x000000040a107c11 */ /* 0x020fca000f8e10ff */
[----:B------:R1:W-:Y:S01]  /*0570*/  ATOMS.POPC.INC.32 RZ, [R16+URZ] ;  /* 0x0000000010ff7f8c */ /* 0x0003e2000d8000ff */
[----:B------:R-:W-:Y:S05]  /*0580*/  @!P1 BRA `(.L_x_41) ;  /* 0xfffffffc00a49947 */ /* 0x000fea000383ffff */
.L_x_37:
[----:B------:R-:W-:Y:S05]  /*0590*/  BSYNC.RECONVERGENT B0 ;  /* 0x0000000000007941 */ /* 0x000fea0003800200 */
.L_x_36:
[----:B------:R-:W-:Y:S06]  /*05a0*/  BAR.SYNC.DEFER_BLOCKING 0x0 ;  /* 0x0000000000007b1d */ /* 0x000fec0000010000 */
[----:B------:R-:W-:Y:S05]  /*05b0*/  @P0 EXIT ;  /* 0x000000000000094d */ /* 0x000fea0003800000 */
[----:B------:R-:W2:Y:S01]  /*05c0*/  LDS R3, [R3] ;  /* 0x0000000003037984 */ /* 0x000ea20000000800 */
[----:B-1----:R-:W1:Y:S02]  /*05d0*/  LDC.64 R4, c[0x0][0x380] ;  /* 0x0000e000ff047b82 */ /* 0x002e640000000a00 */
[----:B-1----:R-:W-:-:S05]  /*05e0*/  IMAD.WIDE.U32 R4, R0, 0x4, R4 ;  /* 0x0000000400047825 */ /* 0x002fca00078e0004 */
[----:B--2---:R-:W-:Y:S01]  /*05f0*/  REDG.E.ADD.STRONG.GPU desc[UR10][R4.64], R3 ;  /* 0x000000030400798e */ /* 0x004fe2000c12e10a */
[----:B------:R-:W-:Y:S05]  /*0600*/  EXIT ;  /* 0x000000000000794d */ /* 0x000fea0003800000 */
.L_x_42:
        /* <DEDUP_REMOVED lines=15> */
.L_x_51:


//--------------------- .text._Z11uc2grDevicePhS_iii --------------------------
	.section	.text._Z11uc2grDevicePhS_iii,"ax",@progbits
	.align	128
        .global         _Z11uc2grDevicePhS_iii
        .type           _Z11uc2grDevicePhS_iii,@function
        .size           _Z11uc2grDevicePhS_iii,(.L_x_52 - _Z11uc2grDevicePhS_iii)
        .other          _Z11uc2grDevicePhS_iii,@"STO_CUDA_ENTRY STV_DEFAULT"
_Z11uc2grDevicePhS_iii:
.text._Z11uc2grDevicePhS_iii:
[----:B------:R-:W-:Y:S01]  /*0000*/  LDC R1, c[0x0][0x37c] ;  /* 0x0000df00ff017b82 */ /* 0x000fe20000000800 */
[----:B------:R-:W0:Y:S07]  /*0010*/  S2R R3, SR_TID.X ;  /* 0x0000000000037919 */ /* 0x000e2e0000002100 */
[----:B------:R-:W0:Y:S01]  /*0020*/  S2UR UR6, SR_CTAID.X ;  /* 0x00000000000679c3 */ /* 0x000e220000002500 */
[----:B------:R-:W1:Y:S07]  /*0030*/  LDCU.64 UR4, c[0x0][0x390] ;  /* 0x00007200ff0477ac */ /* 0x000e6e0008000a00 */
[----:B------:R-:W0:Y:S01]  /*0040*/  LDC R0, c[0x0][0x360] ;  /* 0x0000d800ff007b82 */ /* 0x000e220000000800 */
[----:B-1----:R-:W-:Y:S01]  /*0050*/  UIMAD UR4, UR5, UR4, URZ ;  /* 0x00000004050472a4 */ /* 0x002fe2000f8e02ff */
[----:B0-----:R-:W-:-:S05]  /*0060*/  IMAD R0, R0, UR6, R3 ;  /* 0x0000000600007c24 */ /* 0x001fca000f8e0203 */
[----:B------:R-:W-:-:S13]  /*0070*/  ISETP.GE.AND P0, PT, R0, UR4, PT ;  /* 0x0000000400007c0c */ /* 0x000fda000bf06270 */
[----:B------:R-:W-:Y:S05]  /*0080*/  @P0 EXIT ;  /* 0x000000000000094d */ /* 0x000fea0003800000 */
[----:B------:R-:W0:Y:S01]  /*0090*/  LDCU.128 UR8, c[0x0][0x380] ;  /* 0x00007000ff0877ac */ /* 0x000e220008000c00 */
[----:B------:R-:W-:Y:S01]  /*00a0*/  IMAD R3, R0, 0x3, RZ ;  /* 0x0000000300037824 */ /* 0x000fe200078e02ff */
[----:B------:R-:W1:Y:S04]  /*00b0*/  LDCU.64 UR4, c[0x0][0x358] ;  /* 0x00006b00ff0477ac */ /* 0x000e680008000a00 */
[----:B0-----:R-:W-:-:S04]  /*00c0*/  IADD3 R2, P0, PT, R3, UR10, RZ ;  /* 0x0000000a03027c10 */ /* 0x001fc8000ff1e0ff */
[----:B------:R-:W-:-:S05]  /*00d0*/  LEA.HI.X.SX32 R3, R3, UR11, 0x1, P0 ;  /* 0x0000000b03037c11 */ /* 0x000fca00080f0eff */
[----:B-1----:R-:W2:Y:S04]  /*00e0*/  LDG.E.U8 R5, desc[UR4][R2.64+0x1] ;  /* 0x0000010402057981 */ /* 0x002ea8000c1e1100 */
[----:B------:R-:W3:Y:S04]  /*00f0*/  LDG.E.U8 R4, desc[UR4][R2.64] ;  /* 0x0000000402047981 */ /* 0x000ee8000c1e1100 */
[----:B------:R-:W4:Y:S01]  /*0100*/  LDG.E.U8 R6, desc[UR4][R2.64+0x2] ;  /* 0x0000020402067981 */ /* 0x000f22000c1e1100 */
[----:B--2---:R-:W-:Y:S02]  /*0110*/  I2FP.F32.U32 R5, R5 ;  /* 0x0000000500057245 */ /* 0x004fe40000201000 */
[----:B---3--:R-:W-:-:S03]  /*0120*/  I2FP.F32.U32 R4, R4 ;  /* 0x0000000400047245 */ /* 0x008fc60000201000 */
[----:B------:R-:W-:Y:S01]  /*0130*/  FMUL R5, R5, 0.70999997854232788086 ;  /* 0x3f35c28f05057820 */ /* 0x000fe20000400000 */
[----:B----4-:R-:W-:-:S03]  /*0140*/  I2FP.F32.U32 R7, R6 ;  /* 0x0000000600077245 */ /* 0x010fc60000201000 */
[----:B------:R-:W-:-:S04]  /*0150*/  FFMA R4, R4, 0.20999999344348907471, R5 ;  /* 0x3e570a3d04047823 */ /* 0x000fc80000000005 */
[----:B------:R-:W-:Y:S01]  /*0160*/  FFMA R7, R7, 0.070000000298023223877, R4 ;  /* 0x3d8f5c2907077823 */ /* 0x000fe20000000004 */
[----:B------:R-:W-:-:S04]  /*0170*/  IADD3 R4, P0, PT, R0, UR8, RZ ;  /* 0x0000000800047c10 */ /* 0x000fc8000ff1e0ff */
[----:B------:R-:W-:Y:S01]  /*0180*/  LEA.HI.X.SX32 R5, R0, UR9, 0x1, P0 ;  /* 0x0000000900057c11 */ /* 0x000fe200080f0eff */
[----:B------:R-:W0:Y:S04]  /*0190*/  F2I.TRUNC.NTZ R7, R7 ;  /* 0x0000000700077305 */ /* 0x000e28000020f100 */
[----:B0-----:R-:W-:Y:S01]  /*01a0*/  STG.E.U8 desc[UR4][R4.64], R7 ;  /* 0x0000000704007986 */ /* 0x001fe2000c101104 */
[----:B------:R-:W-:Y:S05]  /*01b0*/  EXIT ;  /* 0x000000000000794d */ /* 0x000fea0003800000 */
.L_x_43:
        /* <DEDUP_REMOVED lines=12> */
.L_x_52:


//--------------------- .text._Z10f2ucDevicePhPfiii --------------------------
	.section	.text._Z10f2ucDevicePhPfiii,"ax",@progbits
	.align	128
        .global         _Z10f2ucDevicePhPfiii
        .type           _Z10f2ucDevicePhPfiii,@function
        .size           _Z10f2ucDevicePhPfiii,(.L_x_53 - _Z10f2ucDevicePhPfiii)
        .other          _Z10f2ucDevicePhPfiii,@"STO_CUDA_ENTRY STV_DEFAULT"
_Z10f2ucDevicePhPfiii:
.text._Z10f2ucDevicePhPfiii:
        /* <DEDUP_REMOVED lines=11> */
[----:B------:R-:W0:Y:S01]  /*00b0*/  LDC.64 R2, c[0x0][0x388] ;  /* 0x0000e200ff027b82 */ /* 0x000e220000000a00 */
[----:B------:R-:W1:Y:S01]  /*00c0*/  LDCU.64 UR4, c[0x0][0x358] ;  /* 0x00006b00ff0477ac */ /* 0x000e620008000a00 */
[----:B------:R-:W2:Y:S01]  /*00d0*/  LDCU.64 UR6, c[0x0][0x380] ;  /* 0x00007000ff0677ac */ /* 0x000ea20008000a00 */
[----:B0-----:R-:W-:-:S06]  /*00e0*/  IMAD.WIDE R2, R5, 0x4, R2 ;  /* 0x0000000405027825 */ /* 0x001fcc00078e0202 */
[----:B-1----:R-:W3:Y:S01]  /*00f0*/  LDG.E R2, desc[UR4][R2.64] ;  /* 0x0000000402027981 */ /* 0x002ee2000c1e1900 */
[----:B--2---:R-:W-:-:S04]  /*0100*/  IADD3 R4, P0, PT, R5, UR6, RZ ;  /* 0x0000000605047c10 */ /* 0x004fc8000ff1e0ff */
[----:B------:R-:W-:Y:S01]  /*0110*/  LEA.HI.X.SX32 R5, R5, UR7, 0x1, P0 ;  /* 0x0000000705057c11 */ /* 0x000fe200080f0eff */
[----:B---3--:R-:W0:Y:S04]  /*0120*/  F2I.U32.TRUNC.NTZ R7, R2 ;  /* 0x0000000200077305 */ /* 0x008e28000020f000 */
[----:B0-----:R-:W-:Y:S01]  /*0130*/  STG.E.U8 desc[UR4][R4.64], R7 ;  /* 0x0000000704007986 */ /* 0x001fe2000c101104 */
[----:B------:R-:W-:Y:S05]  /*0140*/  EXIT ;  /* 0x000000000000794d */ /* 0x000fea0003800000 */
.L_x_44:
        /* <DEDUP_REMOVED lines=11> */
.L_x_53:


//--------------------- .nv.shared.reserved.0     --------------------------
	.section	.nv.shared.reserved.0,"aw",@nobits
	.weak		__nv_reservedSMEM_offset_0_alias
	.size		__nv_reservedSMEM_offset_0_alias, 0, 64
	.other		__nv_reservedSMEM_offset_0_alias,@"STO_CUDA_RESERVED_SHARED STV_DEFAULT"
__nv_reservedSMEM_offset_0_alias:
	.zero		0
	.zero		64


//--------------------- .nv.shared._Z4scanPiS_S_i --------------------------
	.section	.nv.shared._Z4scanPiS_S_i,"aw",@nobits
	.sectionflags	@""
	.align	4
.nv.shared._Z4scanPiS_S_i:
	.zero		1280


//--------------------- .nv.shared._Z13getHistDevicePiPhii --------------------------
	.section	.nv.shared._Z13getHistDevicePiPhii,"aw",@nobits
	.sectionflags	@""
	.align	4
.nv.shared._Z13getHistDevicePiPhii:
	.zero		2048


//--------------------- .nv.constant0._Z17outputImageDevicePfPhiii --------------------------
	.section	.nv.constant0._Z17outputImageDevicePfPhiii,"a",@progbits
	.sectionflags	@""
	.align	4
.nv.constant0._Z17outputImageDevicePfPhiii:
	.zero		924


//--------------------- .nv.constant0._Z18correctColorDevicePhS_Pfiiii --------------------------
	.section	.nv.constant0._Z18correctColorDevicePhS_Pfiiii,"a",@progbits
	.sectionflags	@""
	.align	4
.nv.constant0._Z18correctColorDevicePhS_Pfiiii:
	.zero		936


//--------------------- .nv.constant0._Z11clampDevicePii --------------------------
	.section	.nv.constant0._Z11clampDevicePii,"a",@progbits
	.sectionflags	@""
	.align	4
.nv.constant0._Z11clampDevicePii:
	.zero		908


//--------------------- .nv.constant0._Z3addPiS_i --------------------------
	.section	.nv.constant0._Z3addPiS_i,"a",@progbits
	.sectionflags	@""
	.align	4
.nv.constant0._Z3addPiS_i:
	.zero		916


//--------------------- .nv.constant0._Z4scanPiS_S_i --------------------------
	.section	.nv.constant0._Z4scanPiS_S_i,"a",@progbits
	.sectionflags	@""
	.align	4
.nv.constant0._Z4scanPiS_S_i:
	.zero		924


//--------------------- .nv.constant0._Z13getHistDevicePiPhii --------------------------
	.section	.nv.constant0._Z13getHistDevicePiPhii,"a",@progbits
	.sectionflags	@""
	.align	4
.nv.constant0._Z13getHistDevicePiPhii:
	.zero		920


//--------------------- .nv.constant0._Z11uc2grDevicePhS_iii --------------------------
	.section	.nv.constant0._Z11uc2grDevicePhS_iii,"a",@progbits
	.sectionflags	@""
	.align	4
.nv.constant0._Z11uc2grDevicePhS_iii:
	.zero		924


//--------------------- .nv.constant0._Z10f2ucDevicePhPfiii --------------------------
	.section	.nv.constant0._Z10f2ucDevicePhPfiii,"a",@progbits
	.sectionflags	@""
	.align	4
.nv.constant0._Z10f2ucDevicePhPfiii:
	.zero		924


//--------------------- SYMBOLS --------------------------

	.type		.nv.reservedSmem.offset0,@object
	.size		.nv.reservedSmem.offset0,0x4
	.type		.nv.reservedSmem.cap,@object
	.size		.nv.reservedSmem.cap,0x4
